	.headerflags	@"EF_CUDA_TEXMODE_UNIFIED EF_CUDA_64BIT_ADDRESS EF_CUDA_ACCELERATORS EF_CUDA_SM90 EF_CUDA_VIRTUAL_SM(EF_CUDA_SM90)"
	.elftype	@"ET_EXEC"


//--------------------- .nv.info                  --------------------------
	.section	.nv.info,"",@"SHT_CUDA_INFO"
	.align	4


	//----- nvinfo : EIATTR_REGCOUNT
	.align		4
        /*0000*/ 	.byte	0x04, 0x2f
        /*0002*/ 	.short	(.L_3 - .L_2)
	.align		4
.L_2:
        /*0004*/ 	.word	index@(triton_poi_fused__native_batch_norm_legit_no_training_mul_softplus_tanh_8)
        /*0008*/ 	.word	0x00000020


	//----- nvinfo : EIATTR_MIN_STACK_SIZE
	.align		4
.L_3:
        /*000c*/ 	.byte	0x04, 0x12
        /*000e*/ 	.short	(.L_5 - .L_4)
	.align		4
.L_4:
        /*0010*/ 	.word	index@(triton_poi_fused__native_batch_norm_legit_no_training_mul_softplus_tanh_8)
        /*0014*/ 	.word	0x00000000


	//----- nvinfo : EIATTR_FRAME_SIZE
	.align		4
.L_5:
        /*0018*/ 	.byte	0x04, 0x11
        /*001a*/ 	.short	(.L_7 - .L_6)
	.align		4
.L_6:
        /*001c*/ 	.word	index@(triton_poi_fused__native_batch_norm_legit_no_training_mul_softplus_tanh_8)
        /*0020*/ 	.word	0x00000000


	//----- nvinfo : EIATTR_MIN_STACK_SIZE
	.align		4
.L_7:
        /*0024*/ 	.byte	0x04, 0x12
        /*0026*/ 	.short	(.L_9 - .L_8)
	.align		4
.L_8:
        /*0028*/ 	.word	index@(triton_poi_fused__native_batch_norm_legit_no_training_mul_softplus_tanh_8)
        /*002c*/ 	.word	0x00000000
.L_9:


//--------------------- .nv.info.triton_poi_fused__native_batch_norm_legit_no_training_mul_softplus_tanh_8 --------------------------
	.section	.nv.info.triton_poi_fused__native_batch_norm_legit_no_training_mul_softplus_tanh_8,"",@"SHT_CUDA_INFO"
	.sectionflags	@""
	.align	4


	//----- nvinfo : EIATTR_CUDA_API_VERSION
	.align		4
        /*0000*/ 	.byte	0x04, 0x37
        /*0002*/ 	.short	(.L_11 - .L_10)
.L_10:
        /*0004*/ 	.word	0x0000007c


	//----- nvinfo : EIATTR_KPARAM_INFO
	.align		4
.L_11:
        /*0008*/ 	.byte	0x04, 0x17
        /*000a*/ 	.short	(.L_13 - .L_12)
.L_12:
        /*000c*/ 	.word	0x00000000
        /*0010*/ 	.short	0x0007
        /*0012*/ 	.short	0x0034
        /*0014*/ 	.byte	0x00, 0xf0, 0x11, 0x00


	//----- nvinfo : EIATTR_KPARAM_INFO
	.align		4
.L_13:
        /*0018*/ 	.byte	0x04, 0x17
        /*001a*/ 	.short	(.L_15 - .L_14)
.L_14:
        /*001c*/ 	.word	0x00000000
        /*0020*/ 	.short	0x0006
        /*0022*/ 	.short	0x0030
        /*0024*/ 	.byte	0x00, 0xf0, 0x11, 0x00


	//----- nvinfo : EIATTR_KPARAM_INFO
	.align		4
.L_15:
        /*0028*/ 	.byte	0x04, 0x17
        /*002a*/ 	.short	(.L_17 - .L_16)
.L_16:
        /*002c*/ 	.word	0x00000000
        /*0030*/ 	.short	0x0005
        /*0032*/ 	.short	0x0028
        /*0034*/ 	.byte	0x00, 0xf4, 0x21, 0x00


	//----- nvinfo : EIATTR_KPARAM_INFO
	.align		4
.L_17:
        /*0038*/ 	.byte	0x04, 0x17
        /*003a*/ 	.short	(.L_19 - .L_18)
.L_18:
        /*003c*/ 	.word	0x00000000
        /*0040*/ 	.short	0x0004
        /*0042*/ 	.short	0x0020
        /*0044*/ 	.byte	0x00, 0xf4, 0x21, 0x00


	//----- nvinfo : EIATTR_KPARAM_INFO
	.align		4
.L_19:
        /*0048*/ 	.byte	0x04, 0x17
        /*004a*/ 	.short	(.L_21 - .L_20)
.L_20:
        /*004c*/ 	.word	0x00000000
        /*0050*/ 	.short	0x0003
        /*0052*/ 	.short	0x0018
        /*0054*/ 	.byte	0x00, 0xf4, 0x21, 0x00


	//----- nvinfo : EIATTR_KPARAM_INFO
	.align		4
.L_21:
        /*0058*/ 	.byte	0x04, 0x17
        /*005a*/ 	.short	(.L_23 - .L_22)
.L_22:
        /*005c*/ 	.word	0x00000000
        /*0060*/ 	.short	0x0002
        /*0062*/ 	.short	0x0010
        /*0064*/ 	.byte	0x00, 0xf4, 0x21, 0x00


	//----- nvinfo : EIATTR_KPARAM_INFO
	.align		4
.L_23:
        /*0068*/ 	.byte	0x04, 0x17
        /*006a*/ 	.short	(.L_25 - .L_24)
.L_24:
        /*006c*/ 	.word	0x00000000
        /*0070*/ 	.short	0x0001
        /*0072*/ 	.short	0x0008
        /*0074*/ 	.byte	0x00, 0xf4, 0x21, 0x00


	//----- nvinfo : EIATTR_KPARAM_INFO
	.align		4
.L_25:
        /*0078*/ 	.byte	0x04, 0x17
        /*007a*/ 	.short	(.L_27 - .L_26)
.L_26:
        /*007c*/ 	.word	0x00000000
        /*0080*/ 	.short	0x0000
        /*0082*/ 	.short	0x0000
        /*0084*/ 	.byte	0x00, 0xf4, 0x21, 0x00


	//----- nvinfo : EIATTR_SPARSE_MMA_MASK
	.align		4
.L_27:
        /*0088*/ 	.byte	0x03, 0x50
        /*008a*/ 	.short	0x0000


	//----- nvinfo : EIATTR_MAXREG_COUNT
	.align		4
        /*008c*/ 	.byte	0x03, 0x1b
        /*008e*/ 	.short	0x00ff


	//----- nvinfo : EIATTR_EXIT_INSTR_OFFSETS
	.align		4
        /*0090*/ 	.byte	0x04, 0x1c
        /*0092*/ 	.short	(.L_29 - .L_28)


	//   ....[0]....
.L_28:
        /*0094*/ 	.word	0x00002670


	//   ....[1]....
        /*0098*/ 	.word	0x000026c0


	//----- nvinfo : EIATTR_REQNTID
	.align		4
.L_29:
        /*009c*/ 	.byte	0x04, 0x10
        /*009e*/ 	.short	(.L_31 - .L_30)
.L_30:
        /*00a0*/ 	.word	0x00000080
        /*00a4*/ 	.word	0x00000001
        /*00a8*/ 	.word	0x00000001


	//----- nvinfo : EIATTR_CRS_STACK_SIZE
	.align		4
.L_31:
        /*00ac*/ 	.byte	0x04, 0x1e
        /*00ae*/ 	.short	(.L_33 - .L_32)
.L_32:
        /*00b0*/ 	.word	0x00000000


	//----- nvinfo : EIATTR_CBANK_PARAM_SIZE
	.align		4
.L_33:
        /*00b4*/ 	.byte	0x03, 0x19
        /*00b6*/ 	.short	0x0038


	//----- nvinfo : EIATTR_PARAM_CBANK
	.align		4
        /*00b8*/ 	.byte	0x04, 0x0a
        /*00ba*/ 	.short	(.L_35 - .L_34)
	.align		4
.L_34:
        /*00bc*/ 	.word	index@(.nv.constant0.triton_poi_fused__native_batch_norm_legit_no_training_mul_softplus_tanh_8)
        /*00c0*/ 	.short	0x0210
        /*00c2*/ 	.short	0x0038


	//----- nvinfo : EIATTR_SW_WAR
	.align		4
.L_35:
        /*00c4*/ 	.byte	0x04, 0x36
        /*00c6*/ 	.short	(.L_37 - .L_36)
.L_36:
        /*00c8*/ 	.word	0x00000008
.L_37:


//--------------------- .nv.callgraph             --------------------------
	.section	.nv.callgraph,"",@"SHT_CUDA_CALLGRAPH"
	.align	4
	.sectionentsize	8
	.align		4
        /*0000*/ 	.word	0x00000000
	.align		4
        /*0004*/ 	.word	0xffffffff
	.align		4
        /*0008*/ 	.word	0x00000000
	.align		4
        /*000c*/ 	.word	0xfffffffe
	.align		4
        /*0010*/ 	.word	0x00000000
	.align		4
        /*0014*/ 	.word	0xfffffffd
	.align		4
        /*0018*/ 	.word	0x00000000
	.align		4
        /*001c*/ 	.word	0xfffffffc


//--------------------- .nv.constant4             --------------------------
	.section	.nv.constant4,"a",@progbits
	.align	8
	.align		8
.nv.constant4:
        /*0000*/ 	.dword	_$_str
	.align		8
        /*0008*/ 	.dword	_$_str_$_2


//--------------------- .text.triton_poi_fused__native_batch_norm_legit_no_training_mul_softplus_tanh_8 --------------------------
	.section	.text.triton_poi_fused__native_batch_norm_legit_no_training_mul_softplus_tanh_8,"ax",@progbits
	.sectionflags	@"SHF_BARRIERS=1"
	.align	128
        .global         triton_poi_fused__native_batch_norm_legit_no_training_mul_softplus_tanh_8
        .type           triton_poi_fused__native_batch_norm_legit_no_training_mul_softplus_tanh_8,@function
        .size           triton_poi_fused__native_batch_norm_legit_no_training_mul_softplus_tanh_8,(.L_x_41 - triton_poi_fused__native_batch_norm_legit_no_training_mul_softplus_tanh_8)
        .other          triton_poi_fused__native_batch_norm_legit_no_training_mul_softplus_tanh_8,@"STO_CUDA_ENTRY STV_DEFAULT"
triton_poi_fused__native_batch_norm_legit_no_training_mul_softplus_tanh_8:
.text.triton_poi_fused__native_batch_norm_legit_no_training_mul_softplus_tanh_8:
[----:B------:R-:W0:Y:S01]  /*0000*/  LDC R1, c[0x0][0x28] ;  /* 0x00000a00ff017b82 */ /* 0x000e220000000800 */
[----:B------:R-:W1:Y:S07]  /*0010*/  S2R R3, SR_TID.X ;  /* 0x0000000000037919 */ /* 0x000e6e0000002100 */
[----:B------:R-:W2:Y:S01]  /*0020*/  LDC.64 R10, c[0x0][0x210] ;  /* 0x00008400ff0a7b82 */ /* 0x000ea20000000a00 */
[----:B------:R-:W-:Y:S01]  /*0030*/  CS2R R6, SRZ ;  /* 0x0000000000067805 */ /* 0x000fe2000001ff00 */
[----:B------:R-:W-:Y:S01]  /*0040*/  ULDC.64 UR6, c[0x0][0x208] ;  /* 0x0000820000067ab9 */ /* 0x000fe20000000a00 */
[----:B------:R-:W3:Y:S01]  /*0050*/  S2R R12, SR_CTAID.X ;  /* 0x00000000000c7919 */ /* 0x000ee20000002500 */
[----:B------:R-:W4:Y:S04]  /*0060*/  S2R R14, SR_CTAID.Y ;  /* 0x00000000000e7919 */ /* 0x000f280000002600 */
[----:B------:R-:W5:Y:S01]  /*0070*/  S2UR UR5, SR_CgaCtaId ;  /* 0x00000000000579c3 */ /* 0x000f620000008800 */
[----:B------:R-:W-:Y:S01]  /*0080*/  UMOV UR4, 0x400 ;  /* 0x0000040000047882 */ /* 0x000fe20000000000 */
[----:B------:R-:W-:-:S06]  /*0090*/  HFMA2.MMA R24, -RZ, RZ, 0, 0 ;  /* 0x00000000ff187435 */ /* 0x000fcc00000001ff */
[----:B------:R-:W5:Y:S01]  /*00a0*/  LDC.64 R22, c[0x0][0x218] ;  /* 0x00008600ff167b82 */ /* 0x000f620000000a00 */
[----:B-1----:R-:W-:Y:S02]  /*00b0*/  SHF.R.U32.HI R5, RZ, 0x5, R3 ;  /* 0x00000005ff057819 */ /* 0x002fe40000011603 */
[----:B------:R-:W-:Y:S02]  /*00c0*/  SHF.L.U32 R13, R3, 0x2, RZ ;  /* 0x00000002030d7819 */ /* 0x000fe400000006ff */
[----:B---3--:R-:W-:Y:S02]  /*00d0*/  SHF.L.U32 R12, R12, 0x7, RZ ;  /* 0x000000070c0c7819 */ /* 0x008fe400000006ff */
[----:B------:R-:W-:Y:S02]  /*00e0*/  SGXT.U32 R5, R5, 0x2 ;  /* 0x000000020505781a */ /* 0x000fe40000000000 */
[----:B----4-:R-:W-:Y:S02]  /*00f0*/  SHF.L.U32 R14, R14, 0x3, RZ ;  /* 0x000000030e0e7819 */ /* 0x010fe400000006ff */
[----:B------:R-:W-:-:S02]  /*0100*/  LOP3.LUT R0, R12, 0x7c, R13, 0xf8, !PT ;  /* 0x0000007c0c007812 */ /* 0x000fc400078ef80d */
[----:B------:R-:W-:Y:S02]  /*0110*/  LOP3.LUT R5, R14, R5, RZ, 0xfc, !PT ;  /* 0x000000050e057212 */ /* 0x000fe400078efcff */
[----:B------:R-:W-:Y:S02]  /*0120*/  ISETP.GE.AND P0, PT, R0, 0x80, PT ;  /* 0x000000800000780c */ /* 0x000fe40003f06270 */
[----:B------:R-:W-:Y:S02]  /*0130*/  LEA R9, R5, R0, 0x7 ;  /* 0x0000000005097211 */ /* 0x000fe400078e38ff */
[----:B------:R-:W-:Y:S02]  /*0140*/  CS2R R4, SRZ ;  /* 0x0000000000047805 */ /* 0x000fe4000001ff00 */
[----:B------:R-:W-:Y:S01]  /*0150*/  IADD3 R19, R9, 0x200, RZ ;  /* 0x0000020009137810 */ /* 0x000fe20007ffe0ff */
[----:B--2---:R-:W-:-:S06]  /*0160*/  IMAD.WIDE R16, R9, 0x4, R10 ;  /* 0x0000000409107825 */ /* 0x004fcc00078e020a */
[----:B------:R1:W2:Y:S01]  /*0170*/  @!P0 LDG.E.EL.128 R4, desc[UR6][R16.64] ;  /* 0x0000000610048981 */ /* 0x0002a2000c2e1d00 */
[----:B------:R-:W-:Y:S01]  /*0180*/  IMAD.WIDE R18, R19, 0x4, R10 ;  /* 0x0000000413127825 */ /* 0x000fe200078e020a */
[----:B------:R-:W-:Y:S02]  /*0190*/  CS2R R8, SRZ ;  /* 0x0000000000087805 */ /* 0x000fe4000001ff00 */
[----:B------:R-:W-:-:S06]  /*01a0*/  CS2R R10, SRZ ;  /* 0x00000000000a7805 */ /* 0x000fcc000001ff00 */
[----:B------:R3:W4:Y:S01]  /*01b0*/  @!P0 LDG.E.EL.128 R8, desc[UR6][R18.64] ;  /* 0x0000000612088981 */ /* 0x000722000c2e1d00 */
[----:B------:R-:W-:Y:S01]  /*01c0*/  SHF.R.U32.HI R0, RZ, 0x7, R13 ;  /* 0x00000007ff007819 */ /* 0x000fe2000001160d */
[----:B-----5:R-:W-:Y:S01]  /*01d0*/  UPRMT UR4, UR5, 0x654, UR4 ;  /* 0x0000065405047896 */ /* 0x020fe20008000004 */
[----:B------:R-:W-:Y:S01]  /*01e0*/  LOP3.LUT R2, R13, 0x1fc, RZ, 0xc0, !PT ;  /* 0x000001fc0d027812 */ /* 0x000fe200078ec0ff */
[----:B-1----:R-:W1:Y:S01]  /*01f0*/  LDC.64 R16, c[0x0][0x220] ;  /* 0x00008800ff107b82 */ /* 0x002e620000000a00 */
[----:B------:R-:W-:-:S04]  /*0200*/  SGXT.U32 R0, R0, 0x2 ;  /* 0x000000020000781a */ /* 0x000fc80000000000 */
[----:B------:R-:W-:Y:S02]  /*0210*/  LOP3.LUT R15, R0, 0x1fc, R13, 0xf8, !PT ;  /* 0x000001fc000f7812 */ /* 0x000fe400078ef80d */
[----:B------:R-:W-:Y:S02]  /*0220*/  LEA R21, R0, UR4, 0x2 ;  /* 0x0000000400157c11 */ /* 0x000fe4000f8e10ff */
[----:B------:R-:W-:Y:S02]  /*0230*/  LEA R25, R15, UR4, 0x2 ;  /* 0x000000040f197c11 */ /* 0x000fe4000f8e10ff */
[----:B------:R-:W-:Y:S02]  /*0240*/  LEA R26, R2, R21, 0x2 ;  /* 0x00000015021a7211 */ /* 0x000fe400078e10ff */
[----:B------:R-:W-:Y:S02]  /*0250*/  LOP3.LUT R0, R3, 0x7f, RZ, 0xc0, !PT ;  /* 0x0000007f03007812 */ /* 0x000fe400078ec0ff */
[----:B------:R-:W-:-:S02]  /*0260*/  LOP3.LUT R15, R12, 0x7f, R3, 0xf8, !PT ;  /* 0x0000007f0c0f7812 */ /* 0x000fc400078ef803 */
[----:B------:R-:W-:Y:S02]  /*0270*/  LEA R0, R0, UR4, 0x2 ;  /* 0x0000000400007c11 */ /* 0x000fe4000f8e10ff */
[C---:B------:R-:W-:Y:S01]  /*0280*/  ISETP.GE.AND P0, PT, R15.reuse, 0x80, PT ;  /* 0x000000800f00780c */ /* 0x040fe20003f06270 */
[----:B-1----:R-:W-:-:S04]  /*0290*/  IMAD.WIDE R16, R15, 0x4, R16 ;  /* 0x000000040f107825 */ /* 0x002fc800078e0210 */
[C---:B0-----:R-:W-:Y:S01]  /*02a0*/  IMAD.WIDE R22, R15.reuse, 0x4, R22 ;  /* 0x000000040f167825 */ /* 0x041fe200078e0216 */
[----:B--2---:R-:W-:Y:S04]  /*02b0*/  STS [R25], R4 ;  /* 0x0000000419007388 */ /* 0x004fe80000000800 */
[----:B------:R0:W-:Y:S04]  /*02c0*/  STS [R26+0x4], R5 ;  /* 0x000004051a007388 */ /* 0x0001e80000000800 */
[----:B------:R-:W-:Y:S04]  /*02d0*/  STS [R26+0x8], R6 ;  /* 0x000008061a007388 */ /* 0x000fe80000000800 */
[----:B------:R1:W-:Y:S01]  /*02e0*/  STS [R26+0xc], R7 ;  /* 0x00000c071a007388 */ /* 0x0003e20000000800 */
[----:B0-----:R-:W0:Y:S08]  /*02f0*/  LDC.64 R4, c[0x0][0x230] ;  /* 0x00008c00ff047b82 */ /* 0x001e300000000a00 */
[----:B------:R-:W-:Y:S08]  /*0300*/  BAR.SYNC.DEFER_BLOCKING 0x0 ;  /* 0x0000000000007b1d */ /* 0x000ff00000010000 */
[----:B-1----:R-:W1:Y:S01]  /*0310*/  LDC.64 R6, c[0x0][0x228] ;  /* 0x00008a00ff067b82 */ /* 0x002e620000000a00 */
[----:B---3--:R-:W2:Y:S04]  /*0320*/  LDS R18, [R0] ;  /* 0x0000000000127984 */ /* 0x008ea80000000800 */
[----:B------:R-:W3:Y:S04]  /*0330*/  LDS R19, [R0+0x204] ;  /* 0x0002040000137984 */ /* 0x000ee80000000800 */
[----:B------:R-:W5:Y:S04]  /*0340*/  LDS R20, [R0+0x408] ;  /* 0x0004080000147984 */ /* 0x000f680000000800 */
[----:B------:R-:W-:Y:S01]  /*0350*/  LDS R21, [R0+0x60c] ;  /* 0x00060c0000157984 */ /* 0x000fe20000000800 */
[----:B------:R-:W-:Y:S06]  /*0360*/  BAR.SYNC.DEFER_BLOCKING 0x0 ;  /* 0x0000000000007b1d */ /* 0x000fec0000010000 */
[----:B----4-:R4:W-:Y:S04]  /*0370*/  STS [R25], R8 ;  /* 0x0000000819007388 */ /* 0x0109e80000000800 */
[----:B------:R-:W-:Y:S04]  /*0380*/  STS [R26+0x4], R9 ;  /* 0x000004091a007388 */ /* 0x000fe80000000800 */
[----:B------:R-:W-:Y:S04]  /*0390*/  STS [R26+0x8], R10 ;  /* 0x0000080a1a007388 */ /* 0x000fe80000000800 */
[----:B------:R0:W-:Y:S01]  /*03a0*/  STS [R26+0xc], R11 ;  /* 0x00000c0b1a007388 */ /* 0x0001e20000000800 */
[----:B------:R-:W-:Y:S06]  /*03b0*/  BAR.SYNC.DEFER_BLOCKING 0x0 ;  /* 0x0000000000007b1d */ /* 0x000fec0000010000 */
[----:B------:R-:W2:Y:S01]  /*03c0*/  @!P0 LDG.E.EL R24, desc[UR6][R16.64] ;  /* 0x0000000610188981 */ /* 0x000ea2000c2e1900 */
[----:B----4-:R-:W-:Y:S01]  /*03d0*/  MOV R8, RZ ;  /* 0x000000ff00087202 */ /* 0x010fe20000000f00 */
[----:B0-----:R-:W-:Y:S01]  /*03e0*/  HFMA2.MMA R11, -RZ, RZ, 0, 0 ;  /* 0x00000000ff0b7435 */ /* 0x001fe200000001ff */
[----:B------:R-:W-:Y:S01]  /*03f0*/  MOV R26, RZ ;  /* 0x000000ff001a7202 */ /* 0x000fe20000000f00 */
[C---:B-1----:R-:W-:Y:S01]  /*0400*/  IMAD.WIDE R6, R15.reuse, 0x4, R6 ;  /* 0x000000040f067825 */ /* 0x042fe200078e0206 */
[----:B------:R-:W0:Y:S04]  /*0410*/  LDS R25, [R0+0x204] ;  /* 0x0002040000197984 */ /* 0x000e280000000800 */
[----:B------:R-:W4:Y:S01]  /*0420*/  @!P0 LDG.E.EL R8, desc[UR6][R22.64] ;  /* 0x0000000616088981 */ /* 0x000f22000c2e1900 */
[----:B------:R-:W-:-:S03]  /*0430*/  IMAD.WIDE R4, R15, 0x4, R4 ;  /* 0x000000040f047825 */ /* 0x000fc600078e0204 */
[----:B------:R3:W5:Y:S04]  /*0440*/  @!P0 LDG.E.EL R11, desc[UR6][R6.64] ;  /* 0x00000006060b8981 */ /* 0x000768000c2e1900 */
[----:B------:R1:W5:Y:S01]  /*0450*/  @!P0 LDG.E.EL R26, desc[UR6][R4.64] ;  /* 0x00000006041a8981 */ /* 0x000362000c2e1900 */
[----:B------:R-:W-:Y:S01]  /*0460*/  HFMA2.MMA R15, -RZ, RZ, 1.625, 0 ;  /* 0x3e800000ff0f7435 */ /* 0x000fe200000001ff */
[----:B------:R-:W-:Y:S02]  /*0470*/  BSSY B0, `(.L_x_0) ;  /* 0x0000089000007945 */ /* 0x000fe40003800000 */
[----:B------:R-:W0:Y:S01]  /*0480*/  LDS R29, [R0] ;  /* 0x00000000001d7984 */ /* 0x000e220000000800 */
[----:B--2---:R-:W-:-:S04]  /*0490*/  FADD R24, R24, 9.9999997473787516356e-06 ;  /* 0x3727c5ac18187421 */ /* 0x004fc80000000000 */
[----:B------:R-:W2:Y:S01]  /*04a0*/  MUFU.SQRT R10, R24 ;  /* 0x00000018000a7308 */ /* 0x000ea20000002000 */
[--C-:B----4-:R-:W-:Y:S01]  /*04b0*/  FADD R18, R18, -R8.reuse ;  /* 0x8000000812127221 */ /* 0x110fe20000000000 */
[--C-:B---3--:R-:W-:Y:S01]  /*04c0*/  FADD R6, R19, -R8.reuse ;  /* 0x8000000813067221 */ /* 0x108fe20000000000 */
[----:B-----5:R-:W-:Y:S01]  /*04d0*/  FADD R20, R20, -R8 ;  /* 0x8000000814147221 */ /* 0x020fe20000000000 */
[C---:B--2---:R-:W-:Y:S02]  /*04e0*/  FSETP.GT.AND P0, PT, R10.reuse, 8.50705917302346158658e+37, PT ;  /* 0x7e8000000a00780b */ /* 0x044fe40003f04000 */
[----:B------:R-:W-:Y:S02]  /*04f0*/  FSETP.GEU.AND P1, PT, R10, 1.175494350822287508e-38, PT ;  /* 0x008000000a00780b */ /* 0x000fe40003f2e000 */
[----:B------:R-:W-:-:S09]  /*0500*/  FSEL R16, R15, 1, P0 ;  /* 0x3f8000000f107808 */ /* 0x000fd20000000000 */
[----:B------:R-:W-:Y:S02]  /*0510*/  @P0 FMUL R10, R10, 0.25 ;  /* 0x3e8000000a0a0820 */ /* 0x000fe40000400000 */
[----:B------:R-:W-:Y:S02]  /*0520*/  @!P1 FMUL R16, R16, 16777216 ;  /* 0x4b80000010109820 */ /* 0x000fe40000400000 */
[----:B------:R-:W-:-:S04]  /*0530*/  @!P1 FMUL R10, R10, 16777216 ;  /* 0x4b8000000a0a9820 */ /* 0x000fc80000400000 */
[----:B------:R-:W2:Y:S02]  /*0540*/  MUFU.RCP R9, R10 ;  /* 0x0000000a00097308 */ /* 0x000ea40000001000 */
[----:B--2---:R-:W-:Y:S01]  /*0550*/  FMUL R9, R9, R16 ;  /* 0x0000001009097220 */ /* 0x004fe20000400000 */
[----:B------:R-:W-:-:S03]  /*0560*/  MOV R16, 0x3d39bf78 ;  /* 0x3d39bf7800107802 */ /* 0x000fc60000000f00 */
[-C--:B-1----:R-:W-:Y:S01]  /*0570*/  FMUL R5, R18, R9.reuse ;  /* 0x0000000912057220 */ /* 0x082fe20000400000 */
[----:B------:R-:W-:-:S03]  /*0580*/  FMUL R23, R20, R9 ;  /* 0x0000000914177220 */ /* 0x000fc60000400000 */
[----:B------:R-:W-:Y:S01]  /*0590*/  FFMA R4, R5, R11, R26 ;  /* 0x0000000b05047223 */ /* 0x000fe2000000001a */
[----:B------:R-:W-:-:S03]  /*05a0*/  FMUL R5, R6, R9 ;  /* 0x0000000906057220 */ /* 0x000fc60000400000 */
[----:B------:R-:W-:Y:S01]  /*05b0*/  FMUL R7, R4, 1.4426950216293334961 ;  /* 0x3fb8aa3b04077820 */ /* 0x000fe20000400000 */
[----:B------:R-:W-:-:S04]  /*05c0*/  FFMA R5, R5, R11, R26 ;  /* 0x0000000b05057223 */ /* 0x000fc8000000001a */
[----:B------:R-:W-:Y:S01]  /*05d0*/  FSETP.GEU.AND P0, PT, R7, -126, PT ;  /* 0xc2fc00000700780b */ /* 0x000fe20003f0e000 */
[----:B------:R-:W-:-:S05]  /*05e0*/  FMUL R6, R5, 1.4426950216293334961 ;  /* 0x3fb8aa3b05067820 */ /* 0x000fca0000400000 */
[----:B------:R-:W-:-:S07]  /*05f0*/  FSETP.GEU.AND P1, PT, R6, -126, PT ;  /* 0xc2fc00000600780b */ /* 0x000fce0003f2e000 */
[----:B------:R-:W-:-:S04]  /*0600*/  @!P0 FMUL R7, R7, 0.5 ;  /* 0x3f00000007078820 */ /* 0x000fc80000400000 */
[----:B------:R-:W1:Y:S02]  /*0610*/  MUFU.EX2 R18, R7 ;  /* 0x0000000700127308 */ /* 0x000e640000000800 */
[----:B------:R-:W-:-:S06]  /*0620*/  @!P1 FMUL R6, R6, 0.5 ;  /* 0x3f00000006069820 */ /* 0x000fcc0000400000 */
[----:B------:R-:W2:Y:S01]  /*0630*/  MUFU.EX2 R17, R6 ;  /* 0x0000000600117308 */ /* 0x000ea20000000800 */
[----:B-1----:R-:W-:-:S04]  /*0640*/  @!P0 FMUL R18, R18, R18 ;  /* 0x0000001212128220 */ /* 0x002fc80000400000 */
[----:B------:R-:W-:Y:S01]  /*0650*/  FADD.FTZ.RZ R10, R18, 1 ;  /* 0x3f800000120a7421 */ /* 0x000fe2000001c000 */
[----:B--2---:R-:W-:-:S04]  /*0660*/  @!P1 FMUL R17, R17, R17 ;  /* 0x0000001111119220 */ /* 0x004fc80000400000 */
[----:B------:R-:W-:Y:S02]  /*0670*/  IADD3 R10, R10, -0x3f400000, RZ ;  /* 0xc0c000000a0a7810 */ /* 0x000fe40007ffe0ff */
[----:B------:R-:W-:Y:S01]  /*0680*/  ISETP.GE.U32.AND P1, PT, R18, 0x7f800000, PT ;  /* 0x7f8000001200780c */ /* 0x000fe20003f26070 */
[----:B------:R-:W-:Y:S01]  /*0690*/  FADD.FTZ.RZ R22, R17, 1 ;  /* 0x3f80000011167421 */ /* 0x000fe2000001c000 */
[----:B------:R-:W-:-:S04]  /*06a0*/  LOP3.LUT R19, R10, 0xff800000, RZ, 0xc0, !PT ;  /* 0xff8000000a137812 */ /* 0x000fc800078ec0ff */
[----:B------:R-:W-:Y:S02]  /*06b0*/  IADD3 R10, -R19, 0x40800000, RZ ;  /* 0x40800000130a7810 */ /* 0x000fe40007ffe1ff */
[----:B------:R-:W-:Y:S02]  /*06c0*/  IADD3 R7, R18, -R19, RZ ;  /* 0x8000001312077210 */ /* 0x000fe40007ffe0ff */
[----:B------:R-:W-:Y:S01]  /*06d0*/  IADD3 R22, R22, -0x3f400000, RZ ;  /* 0xc0c0000016167810 */ /* 0x000fe20007ffe0ff */
[----:B------:R-:W-:Y:S01]  /*06e0*/  FFMA.FTZ R10, R10, R15, -1 ;  /* 0xbf8000000a0a7423 */ /* 0x000fe2000001000f */
[----:B------:R-:W-:-:S03]  /*06f0*/  I2FP.F32.S32 R19, R19 ;  /* 0x0000001300137245 */ /* 0x000fc60000201400 */
[----:B------:R-:W-:Y:S02]  /*0700*/  FADD R7, R7, R10 ;  /* 0x0000000a07077221 */ /* 0x000fe40000000000 */
[----:B------:R-:W-:Y:S02]  /*0710*/  FMUL R19, R19, 1.1920928955078125e-07 ;  /* 0x3400000013137820 */ /* 0x000fe40000400000 */
[----:B------:R-:W-:-:S04]  /*0720*/  FFMA.FTZ R10, R7, -R16, 0.10546888411045074463 ;  /* 0x3dd80012070a7423 */ /* 0x000fc80000010810 */
[----:B------:R-:W-:-:S04]  /*0730*/  FFMA.FTZ R10, R7, R10, -0.13229703903198242188 ;  /* 0xbe0778e0070a7423 */ /* 0x000fc8000001000a */
[----:B------:R-:W-:Y:S01]  /*0740*/  FFMA.FTZ R6, R7, R10, 0.14491446316242218018 ;  /* 0x3e14647507067423 */ /* 0x000fe2000001000a */
[----:B------:R-:W-:-:S03]  /*0750*/  LOP3.LUT R10, R22, 0xff800000, RZ, 0xc0, !PT ;  /* 0xff800000160a7812 */ /* 0x000fc600078ec0ff */
[C---:B------:R-:W-:Y:S01]  /*0760*/  FFMA.FTZ R6, R7.reuse, R6, -0.16641564667224884033 ;  /* 0xbe2a68dd07067423 */ /* 0x040fe20000010006 */
[----:B------:R-:W-:Y:S02]  /*0770*/  IADD3 R22, -R10, 0x40800000, RZ ;  /* 0x408000000a167810 */ /* 0x000fe40007ffe1ff */
[----:B------:R-:W-:Y:S01]  /*0780*/  IADD3 R27, R17, -R10, RZ ;  /* 0x8000000a111b7210 */ /* 0x000fe20007ffe0ff */
[C---:B------:R-:W-:Y:S01]  /*0790*/  FFMA.FTZ R6, R7.reuse, R6, 0.19988867640495300293 ;  /* 0x3e4caf9e07067423 */ /* 0x040fe20000010006 */
[----:B------:R-:W-:Y:S01]  /*07a0*/  I2FP.F32.S32 R10, R10 ;  /* 0x0000000a000a7245 */ /* 0x000fe20000201400 */
[----:B------:R-:W-:Y:S02]  /*07b0*/  FFMA.FTZ R22, R22, R15, -1 ;  /* 0xbf80000016167423 */ /* 0x000fe4000001000f */
[----:B------:R-:W-:Y:S02]  /*07c0*/  FFMA.FTZ R6, R7, R6, -0.25000196695327758789 ;  /* 0xbe80004207067423 */ /* 0x000fe40000010006 */
[----:B------:R-:W-:Y:S01]  /*07d0*/  FADD R27, R27, R22 ;  /* 0x000000161b1b7221 */ /* 0x000fe20000000000 */
[----:B------:R-:W-:Y:S01]  /*07e0*/  FMUL R10, R10, 1.1920928955078125e-07 ;  /* 0x340000000a0a7820 */ /* 0x000fe20000400000 */
[----:B------:R-:W-:Y:S01]  /*07f0*/  FFMA.FTZ R20, R7, R6, 0.33333510160446166992 ;  /* 0x3eaaaae607147423 */ /* 0x000fe20000010006 */
[----:B------:R-:W-:Y:S01]  /*0800*/  FFMA R6, R23, R11, R26 ;  /* 0x0000000b17067223 */ /* 0x000fe2000000001a */
[----:B------:R-:W-:Y:S01]  /*0810*/  FFMA.FTZ R22, R27, -R16, 0.10546888411045074463 ;  /* 0x3dd800121b167423 */ /* 0x000fe20000010810 */
[----:B------:R-:W-:Y:S01]  /*0820*/  LDS R23, [R0+0x60c] ;  /* 0x00060c0000177984 */ /* 0x000fe20000000800 */
[----:B------:R-:W-:Y:S01]  /*0830*/  FFMA.FTZ R20, R7, R20, -0.5 ;  /* 0xbf00000007147423 */ /* 0x000fe20000010014 */
[----:B------:R-:W-:Y:S01]  /*0840*/  FMUL R24, R6, 1.4426950216293334961 ;  /* 0x3fb8aa3b06187820 */ /* 0x000fe20000400000 */
[----:B------:R-:W-:-:S02]  /*0850*/  FFMA.FTZ R22, R27, R22, -0.13229703903198242188 ;  /* 0xbe0778e01b167423 */ /* 0x000fc40000010016 */
[----:B------:R-:W-:Y:S02]  /*0860*/  FMUL R20, R7, R20 ;  /* 0x0000001407147220 */ /* 0x000fe40000400000 */
[----:B------:R-:W-:Y:S01]  /*0870*/  FSETP.GEU.AND P0, PT, R24, -126, PT ;  /* 0xc2fc00001800780b */ /* 0x000fe20003f0e000 */
[----:B------:R-:W-:Y:S01]  /*0880*/  FFMA.FTZ R22, R27, R22, 0.14491446316242218018 ;  /* 0x3e1464751b167423 */ /* 0x000fe20000010016 */
[----:B------:R-:W-:Y:S02]  /*0890*/  FFMA.FTZ R20, R7, R20, R7 ;  /* 0x0000001407147223 */ /* 0x000fe40000010007 */
[----:B------:R1:W2:Y:S01]  /*08a0*/  LDS R7, [R0+0x408] ;  /* 0x0004080000077984 */ /* 0x0002a20000000800 */
[----:B------:R-:W-:Y:S01]  /*08b0*/  FFMA.FTZ R22, R27, R22, -0.16641564667224884033 ;  /* 0xbe2a68dd1b167423 */ /* 0x000fe20000010016 */
[----:B------:R-:W-:-:S03]  /*08c0*/  FFMA.FTZ R19, R19, 0.69314718246459960938, R20 ;  /* 0x3f31721813137823 */ /* 0x000fc60000010014 */
[----:B------:R-:W-:-:S04]  /*08d0*/  FFMA.FTZ R22, R27, R22, 0.19988867640495300293 ;  /* 0x3e4caf9e1b167423 */ /* 0x000fc80000010016 */
[----:B------:R-:W-:Y:S01]  /*08e0*/  @!P0 FMUL R24, R24, 0.5 ;  /* 0x3f00000018188820 */ /* 0x000fe20000400000 */
[----:B------:R-:W-:-:S03]  /*08f0*/  FFMA.FTZ R28, R27, R22, -0.25000196695327758789 ;  /* 0xbe8000421b1c7423 */ /* 0x000fc60000010016 */
[----:B------:R0:W3:Y:S01]  /*0900*/  MUFU.EX2 R22, R24 ;  /* 0x0000001800167308 */ /* 0x0000e20000000800 */
[----:B------:R-:W-:-:S04]  /*0910*/  FFMA.FTZ R28, R27, R28, 0.33333510160446166992 ;  /* 0x3eaaaae61b1c7423 */ /* 0x000fc8000001001c */
[----:B------:R-:W-:-:S04]  /*0920*/  FFMA.FTZ R28, R27, R28, -0.5 ;  /* 0xbf0000001b1c7423 */ /* 0x000fc8000001001c */
[----:B------:R-:W-:Y:S01]  /*0930*/  FMUL R28, R27, R28 ;  /* 0x0000001c1b1c7220 */ /* 0x000fe20000400000 */
[----:B0-----:R-:W-:-:S03]  /*0940*/  FADD R24, R25, -R8 ;  /* 0x8000000819187221 */ /* 0x001fc60000000000 */
[----:B------:R-:W-:Y:S01]  /*0950*/  FFMA.FTZ R27, R27, R28, R27 ;  /* 0x0000001c1b1b7223 */ /* 0x000fe2000001001b */
[----:B---3--:R-:W-:-:S03]  /*0960*/  @!P0 FMUL R22, R22, R22 ;  /* 0x0000001616168220 */ /* 0x008fc60000400000 */
[----:B-1----:R-:W-:Y:S01]  /*0970*/  FFMA.FTZ R0, R10, 0.69314718246459960938, R27 ;  /* 0x3f3172180a007823 */ /* 0x002fe2000001001b */
[----:B------:R-:W-:Y:S01]  /*0980*/  FADD R27, R21, -R8 ;  /* 0x80000008151b7221 */ /* 0x000fe20000000000 */
[----:B------:R-:W-:-:S05]  /*0990*/  FADD.FTZ.RZ R10, R22, 1 ;  /* 0x3f800000160a7421 */ /* 0x000fca000001c000 */
[----:B------:R-:W-:Y:S01]  /*09a0*/  IADD3 R28, R10, -0x3f400000, RZ ;  /* 0xc0c000000a1c7810 */ /* 0x000fe20007ffe0ff */
[----:B------:R-:W-:-:S03]  /*09b0*/  FADD R10, R29, -R8 ;  /* 0x800000081d0a7221 */ /* 0x000fc60000000000 */
[----:B------:R-:W-:Y:S01]  /*09c0*/  LOP3.LUT R21, R28, 0xff800000, RZ, 0xc0, !PT ;  /* 0xff8000001c157812 */ /* 0x000fe200078ec0ff */
[--C-:B--2---:R-:W-:Y:S01]  /*09d0*/  FADD R28, R7, -R8.reuse ;  /* 0x80000008071c7221 */ /* 0x104fe20000000000 */
[----:B------:R-:W-:Y:S02]  /*09e0*/  FADD R8, R23, -R8 ;  /* 0x8000000817087221 */ /* 0x000fe40000000000 */
[----:B------:R-:W-:Y:S02]  /*09f0*/  IADD3 R7, -R21, 0x40800000, RZ ;  /* 0x4080000015077810 */ /* 0x000fe40007ffe1ff */
[----:B------:R-:W-:Y:S02]  /*0a00*/  IADD3 R25, R22, -R21, RZ ;  /* 0x8000001516197210 */ /* 0x000fe40007ffe0ff */
[----:B------:R-:W-:Y:S01]  /*0a10*/  I2FP.F32.S32 R21, R21 ;  /* 0x0000001500157245 */ /* 0x000fe20000201400 */
[----:B------:R-:W-:-:S04]  /*0a20*/  FFMA.FTZ R7, R7, R15, -1 ;  /* 0xbf80000007077423 */ /* 0x000fc8000001000f */
[----:B------:R-:W-:Y:S01]  /*0a30*/  FADD R25, R25, R7 ;  /* 0x0000000719197221 */ /* 0x000fe20000000000 */
[----:B------:R-:W-:Y:S01]  /*0a40*/  FMUL R7, R27, R9 ;  /* 0x000000091b077220 */ /* 0x000fe20000400000 */
[----:B------:R-:W-:Y:S02]  /*0a50*/  FMUL R21, R21, 1.1920928955078125e-07 ;  /* 0x3400000015157820 */ /* 0x000fe40000400000 */
[----:B------:R-:W-:Y:S01]  /*0a60*/  FFMA.FTZ R23, R25, -R16, 0.10546888411045074463 ;  /* 0x3dd8001219177423 */ /* 0x000fe20000010810 */
[----:B------:R-:W-:-:S03]  /*0a70*/  FFMA R7, R7, R11, R26 ;  /* 0x0000000b07077223 */ /* 0x000fc6000000001a */
[----:B------:R-:W-:Y:S01]  /*0a80*/  FFMA.FTZ R23, R25, R23, -0.13229703903198242188 ;  /* 0xbe0778e019177423 */ /* 0x000fe20000010017 */
[----:B------:R-:W-:-:S03]  /*0a90*/  FMUL R27, R7, 1.4426950216293334961 ;  /* 0x3fb8aa3b071b7820 */ /* 0x000fc60000400000 */
[----:B------:R-:W-:Y:S02]  /*0aa0*/  FFMA.FTZ R23, R25, R23, 0.14491446316242218018 ;  /* 0x3e14647519177423 */ /* 0x000fe40000010017 */
[----:B------:R-:W-:Y:S02]  /*0ab0*/  FSETP.GEU.AND P0, PT, R27, -126, PT ;  /* 0xc2fc00001b00780b */ /* 0x000fe40003f0e000 */
[----:B------:R-:W-:-:S04]  /*0ac0*/  FFMA.FTZ R23, R25, R23, -0.16641564667224884033 ;  /* 0xbe2a68dd19177423 */ /* 0x000fc80000010017 */
[----:B------:R-:W-:-:S04]  /*0ad0*/  FFMA.FTZ R23, R25, R23, 0.19988867640495300293 ;  /* 0x3e4caf9e19177423 */ /* 0x000fc80000010017 */
[----:B------:R-:W-:-:S03]  /*0ae0*/  FFMA.FTZ R23, R25, R23, -0.25000196695327758789 ;  /* 0xbe80004219177423 */ /* 0x000fc60000010017 */
[----:B------:R-:W-:Y:S01]  /*0af0*/  @!P0 FMUL R27, R27, 0.5 ;  /* 0x3f0000001b1b8820 */ /* 0x000fe20000400000 */
[----:B------:R-:W-:-:S03]  /*0b00*/  FFMA.FTZ R29, R25, R23, 0.33333510160446166992 ;  /* 0x3eaaaae6191d7423 */ /* 0x000fc60000010017 */
[----:B------:R-:W0:Y:S01]  /*0b10*/  MUFU.EX2 R23, R27 ;  /* 0x0000001b00177308 */ /* 0x000e220000000800 */
[----:B------:R-:W-:-:S04]  /*0b20*/  FFMA.FTZ R29, R25, R29, -0.5 ;  /* 0xbf000000191d7423 */ /* 0x000fc8000001001d */
[----:B------:R-:W-:-:S04]  /*0b30*/  FMUL R29, R25, R29 ;  /* 0x0000001d191d7220 */ /* 0x000fc80000400000 */
[----:B------:R-:W-:Y:S01]  /*0b40*/  FFMA.FTZ R29, R25, R29, R25 ;  /* 0x0000001d191d7223 */ /* 0x000fe20000010019 */
[-C--:B------:R-:W-:Y:S01]  /*0b50*/  FMUL R25, R10, R9.reuse ;  /* 0x000000090a197220 */ /* 0x080fe20000400000 */
[----:B------:R-:W-:Y:S02]  /*0b60*/  FMUL R10, R24, R9 ;  /* 0x00000009180a7220 */ /* 0x000fe40000400000 */
[----:B------:R-:W-:Y:S01]  /*0b70*/  FFMA.FTZ R21, R21, 0.69314718246459960938, R29 ;  /* 0x3f31721815157823 */ /* 0x000fe2000001001d */
[----:B------:R-:W-:Y:S01]  /*0b80*/  FMUL R29, R9, R28 ;  /* 0x0000001c091d7220 */ /* 0x000fe20000400000 */
[----:B0-----:R-:W-:Y:S01]  /*0b90*/  @!P0 FMUL R23, R23, R23 ;  /* 0x0000001717178220 */ /* 0x001fe20000400000 */
[----:B------:R-:W-:-:S03]  /*0ba0*/  FMUL R28, R9, R8 ;  /* 0x00000008091c7220 */ /* 0x000fc60000400000 */
[----:B------:R-:W-:-:S05]  /*0bb0*/  FADD.FTZ.RZ R8, R23, 1 ;  /* 0x3f80000017087421 */ /* 0x000fca000001c000 */
[----:B------:R-:W-:Y:S01]  /*0bc0*/  IADD3 R24, R8, -0x3f400000, RZ ;  /* 0xc0c0000008187810 */ /* 0x000fe20007ffe0ff */
[----:B------:R-:W-:-:S03]  /*0bd0*/  FFMA R8, R25, R11, R26 ;  /* 0x0000000b19087223 */ /* 0x000fc6000000001a */
[----:B------:R-:W-:Y:S01]  /*0be0*/  LOP3.LUT R24, R24, 0xff800000, RZ, 0xc0, !PT ;  /* 0xff80000018187812 */ /* 0x000fe200078ec0ff */
[----:B------:R-:W-:-:S03]  /*0bf0*/  FMUL R27, R8, 1.4426950216293334961 ;  /* 0x3fb8aa3b081b7820 */ /* 0x000fc60000400000 */
[----:B------:R-:W-:Y:S02]  /*0c00*/  IADD3 R9, -R24, 0x40800000, RZ ;  /* 0x4080000018097810 */ /* 0x000fe40007ffe1ff */
[----:B------:R-:W-:Y:S02]  /*0c10*/  FSETP.GEU.AND P0, PT, R27, -126, PT ;  /* 0xc2fc00001b00780b */ /* 0x000fe40003f0e000 */
[----:B------:R-:W-:Y:S01]  /*0c20*/  IADD3 R25, R23, -R24, RZ ;  /* 0x8000001817197210 */ /* 0x000fe20007ffe0ff */
[----:B------:R-:W-:-:S04]  /*0c30*/  FFMA.FTZ R9, R9, R15, -1 ;  /* 0xbf80000009097423 */ /* 0x000fc8000001000f */
[----:B------:R-:W-:Y:S01]  /*0c40*/  FADD R25, R25, R9 ;  /* 0x0000000919197221 */ /* 0x000fe20000000000 */
[-CC-:B------:R-:W-:Y:S01]  /*0c50*/  FFMA R9, R10, R11.reuse, R26.reuse ;  /* 0x0000000b0a097223 */ /* 0x180fe2000000001a */
[-CC-:B------:R-:W-:Y:S01]  /*0c60*/  FFMA R10, R29, R11.reuse, R26.reuse ;  /* 0x0000000b1d0a7223 */ /* 0x180fe2000000001a */
[----:B------:R-:W-:-:S03]  /*0c70*/  FFMA R11, R28, R11, R26 ;  /* 0x0000000b1c0b7223 */ /* 0x000fc6000000001a */
[----:B------:R-:W-:-:S06]  /*0c80*/  @!P0 FMUL R27, R27, 0.5 ;  /* 0x3f0000001b1b8820 */ /* 0x000fcc0000400000 */
[----:B------:R-:W0:Y:S02]  /*0c90*/  MUFU.EX2 R27, R27 ;  /* 0x0000001b001b7308 */ /* 0x000e240000000800 */
[----:B0-----:R-:W-:Y:S05]  /*0ca0*/  @!P1 BRA `(.L_x_1) ;  /* 0x0000000000149947 */ /* 0x001fea0003800000 */
[----:B------:R-:W-:-:S13]  /*0cb0*/  ISETP.GE.AND P1, PT, R18, -0x407fffff, PT ;  /* 0xbf8000011200780c */ /* 0x000fda0003f26270 */
[----:B------:R-:W-:-:S05]  /*0cc0*/  @P1 MOV R29, 0x7f800000 ;  /* 0x7f800000001d1802 */ /* 0x000fca0000000f00 */
[C---:B------:R-:W-:Y:S01]  /*0cd0*/  @P1 FFMA.FTZ R19, R18.reuse, R29, +INF ;  /* 0x7f80000012131423 */ /* 0x040fe2000001001d */
[----:B------:R-:W-:-:S04]  /*0ce0*/  FSETP.NEU.AND P1, PT, R18, RZ, PT ;  /* 0x000000ff1200720b */ /* 0x000fc80003f2d000 */
[----:B------:R-:W-:-:S09]  /*0cf0*/  FSEL R19, R19, -RZ, P1 ;  /* 0x800000ff13137208 */ /* 0x000fd20000800000 */
.L_x_1:
[----:B------:R-:W-:Y:S05]  /*0d00*/  BSYNC B0 ;  /* 0x0000000000007941 */ /* 0x000fea0003800000 */
.L_x_0:
[----:B------:R-:W-:Y:S01]  /*0d10*/  ISETP.GE.U32.AND P2, PT, R17, 0x7f800000, PT ;  /* 0x7f8000001100780c */ /* 0x000fe20003f46070 */
[----:B------:R-:W-:Y:S01]  /*0d20*/  FFMA.FTZ R18, R25, -R16, 0.10546888411045074463 ;  /* 0x3dd8001219127423 */ /* 0x000fe20000010810 */
[----:B------:R-:W-:Y:S01]  /*0d30*/  BSSY B0, `(.L_x_2) ;  /* 0x000000b000007945 */ /* 0x000fe20003800000 */
[----:B------:R-:W-:Y:S01]  /*0d40*/  ISETP.GE.U32.AND P1, PT, R22, 0x7f800000, PT ;  /* 0x7f8000001600780c */ /* 0x000fe20003f26070 */
[----:B0-----:R-:W-:Y:S01]  /*0d50*/  @!P0 FMUL R27, R27, R27 ;  /* 0x0000001b1b1b8220 */ /* 0x001fe20000400000 */
[----:B------:R-:W-:-:S04]  /*0d60*/  FFMA.FTZ R18, R25, R18, -0.13229703903198242188 ;  /* 0xbe0778e019127423 */ /* 0x000fc80000010012 */
[----:B------:R-:W-:-:S04]  /*0d70*/  FFMA.FTZ R18, R25, R18, 0.14491446316242218018 ;  /* 0x3e14647519127423 */ /* 0x000fc80000010012 */
[----:B------:R-:W-:Y:S05]  /*0d80*/  @!P2 BRA `(.L_x_3) ;  /* 0x000000000014a947 */ /* 0x000fea0003800000 */
[----:B------:R-:W-:-:S13]  /*0d90*/  ISETP.GE.AND P0, PT, R17, -0x407fffff, PT ;  /* 0xbf8000011100780c */ /* 0x000fda0003f06270 */
[----:B------:R-:W-:-:S05]  /*0da0*/  @P0 MOV R20, 0x7f800000 ;  /* 0x7f80000000140802 */ /* 0x000fca0000000f00 */
[C---:B------:R-:W-:Y:S01]  /*0db0*/  @P0 FFMA.FTZ R0, R17.reuse, R20, +INF ;  /* 0x7f80000011000423 */ /* 0x040fe20000010014 */
[----:B------:R-:W-:-:S04]  /*0dc0*/  FSETP.NEU.AND P0, PT, R17, RZ, PT ;  /* 0x000000ff1100720b */ /* 0x000fc80003f0d000 */
[----:B------:R-:W-:-:S09]  /*0dd0*/  FSEL R0, R0, -RZ, P0 ;  /* 0x800000ff00007208 */ /* 0x000fd20000000000 */
.L_x_3:
[----:B------:R-:W-:Y:S05]  /*0de0*/  BSYNC B0 ;  /* 0x0000000000007941 */ /* 0x000fea0003800000 */
.L_x_2:
[----:B------:R-:W-:Y:S01]  /*0df0*/  BSSY B0, `(.L_x_4) ;  /* 0x0000009000007945 */ /* 0x000fe20003800000 */
[----:B------:R-:W-:Y:S01]  /*0e00*/  FFMA.FTZ R18, R25, R18, -0.16641564667224884033 ;  /* 0xbe2a68dd19127423 */ /* 0x000fe20000010012 */
[----:B------:R-:W-:Y:S02]  /*0e10*/  FADD.FTZ.RZ R17, R27, 1 ;  /* 0x3f8000001b117421 */ /* 0x000fe4000001c000 */
[----:B------:R-:W-:Y:S05]  /*0e20*/  @!P1 BRA `(.L_x_5) ;  /* 0x0000000000149947 */ /* 0x000fea0003800000 */
[----:B------:R-:W-:-:S13]  /*0e30*/  ISETP.GE.AND P0, PT, R22, -0x407fffff, PT ;  /* 0xbf8000011600780c */ /* 0x000fda0003f06270 */
[----:B------:R-:W-:-:S05]  /*0e40*/  @P0 MOV R29, 0x7f800000 ;  /* 0x7f800000001d0802 */ /* 0x000fca0000000f00 */
[C---:B------:R-:W-:Y:S01]  /*0e50*/  @P0 FFMA.FTZ R21, R22.reuse, R29, +INF ;  /* 0x7f80000016150423 */ /* 0x040fe2000001001d */
[----:B------:R-:W-:-:S04]  /*0e60*/  FSETP.NEU.AND P0, PT, R22, RZ, PT ;  /* 0x000000ff1600720b */ /* 0x000fc80003f0d000 */
[----:B------:R-:W-:-:S09]  /*0e70*/  FSEL R21, R21, -RZ, P0 ;  /* 0x800000ff15157208 */ /* 0x000fd20000000000 */
.L_x_5:
[----:B------:R-:W-:Y:S05]  /*0e80*/  BSYNC B0 ;  /* 0x0000000000007941 */ /* 0x000fea0003800000 */
.L_x_4:
[----:B------:R-:W-:Y:S01]  /*0e90*/  IADD3 R17, R17, -0x3f400000, RZ ;  /* 0xc0c0000011117810 */ /* 0x000fe20007ffe0ff */
[----:B------:R-:W-:Y:S01]  /*0ea0*/  FFMA.FTZ R20, R25, R18, 0.19988867640495300293 ;  /* 0x3e4caf9e19147423 */ /* 0x000fe20000010012 */
[----:B------:R-:W-:Y:S01]  /*0eb0*/  FMUL R26, R9, 1.4426950216293334961 ;  /* 0x3fb8aa3b091a7820 */ /* 0x000fe20000400000 */
[----:B------:R-:W-:Y:S01]  /*0ec0*/  ISETP.GE.U32.AND P0, PT, R23, 0x7f800000, PT ;  /* 0x7f8000001700780c */ /* 0x000fe20003f06070 */
[----:B------:R-:W-:Y:S01]  /*0ed0*/  BSSY B0, `(.L_x_6) ;  /* 0x000001e000007945 */ /* 0x000fe20003800000 */
[----:B------:R-:W-:Y:S01]  /*0ee0*/  LOP3.LUT R18, R17, 0xff800000, RZ, 0xc0, !PT ;  /* 0xff80000011127812 */ /* 0x000fe200078ec0ff */
[C---:B------:R-:W-:Y:S01]  /*0ef0*/  FFMA.FTZ R20, R25.reuse, R20, -0.25000196695327758789 ;  /* 0xbe80004219147423 */ /* 0x040fe20000010014 */
[----:B------:R-:W-:Y:S02]  /*0f00*/  FSETP.GEU.AND P1, PT, R26, -126, PT ;  /* 0xc2fc00001a00780b */ /* 0x000fe40003f2e000 */
[----:B------:R-:W-:Y:S01]  /*0f10*/  IADD3 R22, -R18, 0x40800000, RZ ;  /* 0x4080000012167810 */ /* 0x000fe20007ffe1ff */
[----:B------:R-:W-:Y:S01]  /*0f20*/  FFMA.FTZ R20, R25, R20, 0.33333510160446166992 ;  /* 0x3eaaaae619147423 */ /* 0x000fe20000010014 */
[----:B------:R-:W-:-:S02]  /*0f30*/  IADD3 R17, R27, -R18, RZ ;  /* 0x800000121b117210 */ /* 0x000fc40007ffe0ff */
[----:B------:R-:W-:Y:S01]  /*0f40*/  I2FP.F32.S32 R24, R24 ;  /* 0x0000001800187245 */ /* 0x000fe20000201400 */
[----:B------:R-:W-:Y:S01]  /*0f50*/  FFMA.FTZ R22, R22, R15, -1 ;  /* 0xbf80000016167423 */ /* 0x000fe2000001000f */
[----:B------:R-:W-:-:S03]  /*0f60*/  FFMA.FTZ R20, R25, R20, -0.5 ;  /* 0xbf00000019147423 */ /* 0x000fc60000010014 */
[----:B------:R-:W-:Y:S01]  /*0f70*/  FADD R17, R17, R22 ;  /* 0x0000001611117221 */ /* 0x000fe20000000000 */
[----:B------:R-:W-:Y:S01]  /*0f80*/  FMUL R20, R25, R20 ;  /* 0x0000001419147220 */ /* 0x000fe20000400000 */
[----:B------:R-:W-:Y:S02]  /*0f90*/  @!P1 FMUL R26, R26, 0.5 ;  /* 0x3f0000001a1a9820 */ /* 0x000fe40000400000 */
[----:B------:R-:W-:Y:S01]  /*0fa0*/  FFMA.FTZ R28, R17, -R16, 0.10546888411045074463 ;  /* 0x3dd80012111c7423 */ /* 0x000fe20000010810 */
[----:B------:R-:W-:Y:S01]  /*0fb0*/  FFMA.FTZ R20, R25, R20, R25 ;  /* 0x0000001419147223 */ /* 0x000fe20000010019 */
[----:B------:R-:W0:Y:S01]  /*0fc0*/  MUFU.EX2 R22, R26 ;  /* 0x0000001a00167308 */ /* 0x000e220000000800 */
[----:B------:R-:W-:Y:S01]  /*0fd0*/  FMUL R25, R24, 1.1920928955078125e-07 ;  /* 0x3400000018197820 */ /* 0x000fe20000400000 */
[----:B------:R-:W-:-:S03]  /*0fe0*/  FFMA.FTZ R28, R17, R28, -0.13229703903198242188 ;  /* 0xbe0778e0111c7423 */ /* 0x000fc6000001001c */
[----:B------:R-:W-:Y:S01]  /*0ff0*/  FFMA.FTZ R20, R25, 0.69314718246459960938, R20 ;  /* 0x3f31721819147823 */ /* 0x000fe20000010014 */
[----:B------:R-:W-:-:S04]  /*1000*/  FFMA.FTZ R28, R17, R28, 0.14491446316242218018 ;  /* 0x3e146475111c7423 */ /* 0x000fc8000001001c */
[----:B------:R-:W-:-:S04]  /*1010*/  FFMA.FTZ R28, R17, R28, -0.16641564667224884033 ;  /* 0xbe2a68dd111c7423 */ /* 0x000fc8000001001c */
[----:B------:R-:W-:Y:S01]  /*1020*/  FFMA.FTZ R28, R17, R28, 0.19988867640495300293 ;  /* 0x3e4caf9e111c7423 */ /* 0x000fe2000001001c */
[----:B0-----:R-:W-:-:S03]  /*1030*/  @!P1 FMUL R22, R22, R22 ;  /* 0x0000001616169220 */ /* 0x001fc60000400000 */
[----:B------:R-:W-:Y:S01]  /*1040*/  FFMA.FTZ R28, R17, R28, -0.25000196695327758789 ;  /* 0xbe800042111c7423 */ /* 0x000fe2000001001c */
[----:B------:R-:W-:Y:S06]  /*1050*/  @!P0 BRA `(.L_x_7) ;  /* 0x0000000000148947 */ /* 0x000fec0003800000 */
[----:B------:R-:W-:-:S13]  /*1060*/  ISETP.GE.AND P0, PT, R23, -0x407fffff, PT ;  /* 0xbf8000011700780c */ /* 0x000fda0003f06270 */
[----:B------:R-:W-:-:S05]  /*1070*/  @P0 MOV R24, 0x7f800000 ;  /* 0x7f80000000180802 */ /* 0x000fca0000000f00 */
[C---:B------:R-:W-:Y:S01]  /*1080*/  @P0 FFMA.FTZ R20, R23.reuse, R24, +INF ;  /* 0x7f80000017140423 */ /* 0x040fe20000010018 */
[----:B------:R-:W-:-:S04]  /*1090*/  FSETP.NEU.AND P0, PT, R23, RZ, PT ;  /* 0x000000ff1700720b */ /* 0x000fc80003f0d000 */
[----:B------:R-:W-:-:S09]  /*10a0*/  FSEL R20, R20, -RZ, P0 ;  /* 0x800000ff14147208 */ /* 0x000fd20000000000 */
.L_x_7:
[----:B------:R-:W-:Y:S05]  /*10b0*/  BSYNC B0 ;  /* 0x0000000000007941 */ /* 0x000fea0003800000 */
.L_x_6:
[----:B------:R-:W-:Y:S01]  /*10c0*/  FADD.FTZ.RZ R23, R22, 1 ;  /* 0x3f80000016177421 */ /* 0x000fe2000001c000 */
[----:B------:R-:W-:Y:S01]  /*10d0*/  FFMA.FTZ R28, R17, R28, 0.33333510160446166992 ;  /* 0x3eaaaae6111c7423 */ /* 0x000fe2000001001c */
[----:B------:R-:W-:Y:S01]  /*10e0*/  ISETP.GE.U32.AND P0, PT, R27, 0x7f800000, PT ;  /* 0x7f8000001b00780c */ /* 0x000fe20003f06070 */
[----:B------:R-:W-:Y:S01]  /*10f0*/  BSSY B0, `(.L_x_8) ;  /* 0x0000014000007945 */ /* 0x000fe20003800000 */
[----:B------:R-:W-:Y:S01]  /*1100*/  I2FP.F32.S32 R18, R18 ;  /* 0x0000001200127245 */ /* 0x000fe20000201400 */
[----:B------:R-:W-:Y:S01]  /*1110*/  FFMA.FTZ R28, R17, R28, -0.5 ;  /* 0xbf000000111c7423 */ /* 0x000fe2000001001c */
[----:B------:R-:W-:-:S03]  /*1120*/  IADD3 R23, R23, -0x3f400000, RZ ;  /* 0xc0c0000017177810 */ /* 0x000fc60007ffe0ff */
[----:B------:R-:W-:Y:S01]  /*1130*/  FMUL R28, R17, R28 ;  /* 0x0000001c111c7220 */ /* 0x000fe20000400000 */
[----:B------:R-:W-:Y:S01]  /*1140*/  LOP3.LUT R23, R23, 0xff800000, RZ, 0xc0, !PT ;  /* 0xff80000017177812 */ /* 0x000fe200078ec0ff */
[----:B------:R-:W-:Y:S02]  /*1150*/  FMUL R18, R18, 1.1920928955078125e-07 ;  /* 0x3400000012127820 */ /* 0x000fe40000400000 */
[----:B------:R-:W-:Y:S01]  /*1160*/  FFMA.FTZ R17, R17, R28, R17 ;  /* 0x0000001c11117223 */ /* 0x000fe20000010011 */
[----:B------:R-:W-:Y:S02]  /*1170*/  IADD3 R24, -R23, 0x40800000, RZ ;  /* 0x4080000017187810 */ /* 0x000fe40007ffe1ff */
[----:B------:R-:W-:Y:S01]  /*1180*/  IADD3 R25, R22, -R23, RZ ;  /* 0x8000001716197210 */ /* 0x000fe20007ffe0ff */
[----:B------:R-:W-:Y:S01]  /*1190*/  FFMA.FTZ R17, R18, 0.69314718246459960938, R17 ;  /* 0x3f31721812117823 */ /* 0x000fe20000010011 */
[----:B------:R-:W-:Y:S01]  /*11a0*/  FMUL R18, R10, 1.4426950216293334961 ;  /* 0x3fb8aa3b0a127820 */ /* 0x000fe20000400000 */
[----:B------:R-:W-:-:S04]  /*11b0*/  FFMA.FTZ R24, R24, R15, -1 ;  /* 0xbf80000018187423 */ /* 0x000fc8000001000f */
[----:B------:R-:W-:Y:S01]  /*11c0*/  FADD R25, R25, R24 ;  /* 0x0000001819197221 */ /* 0x000fe20000000000 */
[----:B------:R-:W-:Y:S06]  /*11d0*/  @!P0 BRA `(.L_x_9) ;  /* 0x0000000000148947 */ /* 0x000fec0003800000 */
[----:B------:R-:W-:-:S13]  /*11e0*/  ISETP.GE.AND P0, PT, R27, -0x407fffff, PT ;  /* 0xbf8000011b00780c */ /* 0x000fda0003f06270 */
[----:B------:R-:W-:-:S05]  /*11f0*/  @P0 MOV R24, 0x7f800000 ;  /* 0x7f80000000180802 */ /* 0x000fca0000000f00 */
[C---:B------:R-:W-:Y:S01]  /*1200*/  @P0 FFMA.FTZ R17, R27.reuse, R24, +INF ;  /* 0x7f8000001b110423 */ /* 0x040fe20000010018 */
[----:B------:R-:W-:-:S04]  /*1210*/  FSETP.NEU.AND P0, PT, R27, RZ, PT ;  /* 0x000000ff1b00720b */ /* 0x000fc80003f0d000 */
[----:B------:R-:W-:-:S09]  /*1220*/  FSEL R17, R17, -RZ, P0 ;  /* 0x800000ff11117208 */ /* 0x000fd20000000000 */
.L_x_9:
[----:B------:R-:W-:Y:S05]  /*1230*/  BSYNC B0 ;  /* 0x0000000000007941 */ /* 0x000fea0003800000 */
.L_x_8:
[C---:B------:R-:W-:Y:S01]  /*1240*/  FFMA.FTZ R24, R25.reuse, -R16, 0.10546888411045074463 ;  /* 0x3dd8001219187423 */ /* 0x040fe20000010810 */
[----:B------:R-:W-:Y:S01]  /*1250*/  FSETP.GEU.AND P0, PT, R18, -126, PT ;  /* 0xc2fc00001200780b */ /* 0x000fe20003f0e000 */
[----:B------:R-:W-:Y:S01]  /*1260*/  BSSY B0, `(.L_x_10) ;  /* 0x000001a000007945 */ /* 0x000fe20003800000 */
[----:B------:R-:W-:Y:S01]  /*1270*/  I2FP.F32.S32 R23, R23 ;  /* 0x0000001700177245 */ /* 0x000fe20000201400 */
[----:B------:R-:W-:-:S04]  /*1280*/  FFMA.FTZ R24, R25, R24, -0.13229703903198242188 ;  /* 0xbe0778e019187423 */ /* 0x000fc80000010018 */
[----:B------:R-:W-:Y:S01]  /*1290*/  FFMA.FTZ R24, R25, R24, 0.14491446316242218018 ;  /* 0x3e14647519187423 */ /* 0x000fe20000010018 */
[----:B------:R-:W-:-:S03]  /*12a0*/  FMUL R23, R23, 1.1920928955078125e-07 ;  /* 0x3400000017177820 */ /* 0x000fc60000400000 */
[C---:B------:R-:W-:Y:S02]  /*12b0*/  FFMA.FTZ R24, R25.reuse, R24, -0.16641564667224884033 ;  /* 0xbe2a68dd19187423 */ /* 0x040fe40000010018 */
[----:B------:R-:W-:Y:S02]  /*12c0*/  @!P0 FMUL R18, R18, 0.5 ;  /* 0x3f00000012128820 */ /* 0x000fe40000400000 */
[C---:B------:R-:W-:Y:S02]  /*12d0*/  FFMA.FTZ R26, R25.reuse, R24, 0.19988867640495300293 ;  /* 0x3e4caf9e191a7423 */ /* 0x040fe40000010018 */
[----:B------:R-:W0:Y:S02]  /*12e0*/  MUFU.EX2 R24, R18 ;  /* 0x0000001200187308 */ /* 0x000e240000000800 */
[----:B------:R-:W-:-:S04]  /*12f0*/  FFMA.FTZ R26, R25, R26, -0.25000196695327758789 ;  /* 0xbe800042191a7423 */ /* 0x000fc8000001001a */
[----:B------:R-:W-:-:S04]  /*1300*/  FFMA.FTZ R26, R25, R26, 0.33333510160446166992 ;  /* 0x3eaaaae6191a7423 */ /* 0x000fc8000001001a */
[----:B------:R-:W-:-:S04]  /*1310*/  FFMA.FTZ R26, R25, R26, -0.5 ;  /* 0xbf000000191a7423 */ /* 0x000fc8000001001a */
[C---:B------:R-:W-:Y:S01]  /*1320*/  FMUL R26, R25.reuse, R26 ;  /* 0x0000001a191a7220 */ /* 0x040fe20000400000 */
[----:B0-----:R-:W-:Y:S01]  /*1330*/  @!P0 FMUL R24, R24, R24 ;  /* 0x0000001818188220 */ /* 0x001fe20000400000 */
[----:B------:R-:W-:Y:S02]  /*1340*/  ISETP.GE.U32.AND P0, PT, R22, 0x7f800000, PT ;  /* 0x7f8000001600780c */ /* 0x000fe40003f06070 */
[----:B------:R-:W-:Y:S01]  /*1350*/  FFMA.FTZ R26, R25, R26, R25 ;  /* 0x0000001a191a7223 */ /* 0x000fe20000010019 */
[----:B------:R-:W-:-:S03]  /*1360*/  FADD.FTZ.RZ R25, R24, 1 ;  /* 0x3f80000018197421 */ /* 0x000fc6000001c000 */
[----:B------:R-:W-:Y:S02]  /*1370*/  FFMA.FTZ R18, R23, 0.69314718246459960938, R26 ;  /* 0x3f31721817127823 */ /* 0x000fe4000001001a */
[----:B------:R-:W-:-:S04]  /*1380*/  IADD3 R25, R25, -0x3f400000, RZ ;  /* 0xc0c0000019197810 */ /* 0x000fc80007ffe0ff */
[----:B------:R-:W-:Y:S01]  /*1390*/  LOP3.LUT R23, R25, 0xff800000, RZ, 0xc0, !PT ;  /* 0xff80000019177812 */ /* 0x000fe200078ec0ff */
[----:B------:R-:W-:Y:S06]  /*13a0*/  @!P0 BRA `(.L_x_11) ;  /* 0x0000000000148947 */ /* 0x000fec0003800000 */
[----:B------:R-:W-:-:S13]  /*13b0*/  ISETP.GE.AND P0, PT, R22, -0x407fffff, PT ;  /* 0xbf8000011600780c */ /* 0x000fda0003f06270 */
[----:B------:R-:W-:-:S05]  /*13c0*/  @P0 MOV R25, 0x7f800000 ;  /* 0x7f80000000190802 */ /* 0x000fca0000000f00 */
[C---:B------:R-:W-:Y:S01]  /*13d0*/  @P0 FFMA.FTZ R18, R22.reuse, R25, +INF ;  /* 0x7f80000016120423 */ /* 0x040fe20000010019 */
[----:B------:R-:W-:-:S04]  /*13e0*/  FSETP.NEU.AND P0, PT, R22, RZ, PT ;  /* 0x000000ff1600720b */ /* 0x000fc80003f0d000 */
[----:B------:R-:W-:-:S09]  /*13f0*/  FSEL R18, R18, -RZ, P0 ;  /* 0x800000ff12127208 */ /* 0x000fd20000000000 */
.L_x_11:
[----:B------:R-:W-:Y:S05]  /*1400*/  BSYNC B0 ;  /* 0x0000000000007941 */ /* 0x000fea0003800000 */
.L_x_10:
[----:B------:R-:W-:Y:S01]  /*1410*/  IADD3 R22, -R23, 0x40800000, RZ ;  /* 0x4080000017167810 */ /* 0x000fe20007ffe1ff */
[----:B------:R-:W-:Y:S01]  /*1420*/  FMUL R26, R11, 1.4426950216293334961 ;  /* 0x3fb8aa3b0b1a7820 */ /* 0x000fe20000400000 */
[----:B------:R-:W-:Y:S01]  /*1430*/  IADD3 R25, R24, -R23, RZ ;  /* 0x8000001718197210 */ /* 0x000fe20007ffe0ff */
[----:B------:R-:W-:Y:S01]  /*1440*/  BSSY B0, `(.L_x_12) ;  /* 0x0000030000007945 */ /* 0x000fe20003800000 */
[----:B------:R-:W-:Y:S01]  /*1450*/  ISETP.GE.U32.AND P2, PT, R24, 0x7f800000, PT ;  /* 0x7f8000001800780c */ /* 0x000fe20003f46070 */
[----:B------:R-:W-:Y:S01]  /*1460*/  FFMA.FTZ R22, R22, R15, -1 ;  /* 0xbf80000016167423 */ /* 0x000fe2000001000f */
[----:B------:R-:W-:Y:S02]  /*1470*/  FSETP.GEU.AND P0, PT, R26, -126, PT ;  /* 0xc2fc00001a00780b */ /* 0x000fe40003f0e000 */
[----:B------:R-:W-:Y:S01]  /*1480*/  I2FP.F32.S32 R23, R23 ;  /* 0x0000001700177245 */ /* 0x000fe20000201400 */
[----:B------:R-:W-:-:S04]  /*1490*/  FADD R25, R25, R22 ;  /* 0x0000001619197221 */ /* 0x000fc80000000000 */
[----:B------:R-:W-:-:S04]  /*14a0*/  FFMA.FTZ R22, R25, -R16, 0.10546888411045074463 ;  /* 0x3dd8001219167423 */ /* 0x000fc80000010810 */
[C---:B------:R-:W-:Y:S02]  /*14b0*/  FFMA.FTZ R22, R25.reuse, R22, -0.13229703903198242188 ;  /* 0xbe0778e019167423 */ /* 0x040fe40000010016 */
[----:B------:R-:W-:Y:S02]  /*14c0*/  @!P0 FMUL R26, R26, 0.5 ;  /* 0x3f0000001a1a8820 */ /* 0x000fe40000400000 */
[----:B------:R-:W-:-:S04]  /*14d0*/  FFMA.FTZ R22, R25, R22, 0.14491446316242218018 ;  /* 0x3e14647519167423 */ /* 0x000fc80000010016 */
[----:B------:R-:W-:-:S04]  /*14e0*/  FFMA.FTZ R22, R25, R22, -0.16641564667224884033 ;  /* 0xbe2a68dd19167423 */ /* 0x000fc80000010016 */
[C---:B------:R-:W-:Y:S02]  /*14f0*/  FFMA.FTZ R28, R25.reuse, R22, 0.19988867640495300293 ;  /* 0x3e4caf9e191c7423 */ /* 0x040fe40000010016 */
[----:B------:R-:W0:Y:S02]  /*1500*/  MUFU.EX2 R22, R26 ;  /* 0x0000001a00167308 */ /* 0x000e240000000800 */
[----:B------:R-:W-:-:S04]  /*1510*/  FFMA.FTZ R28, R25, R28, -0.25000196695327758789 ;  /* 0xbe800042191c7423 */ /* 0x000fc8000001001c */
[----:B------:R-:W-:-:S04]  /*1520*/  FFMA.FTZ R28, R25, R28, 0.33333510160446166992 ;  /* 0x3eaaaae6191c7423 */ /* 0x000fc8000001001c */
[----:B------:R-:W-:-:S04]  /*1530*/  FFMA.FTZ R28, R25, R28, -0.5 ;  /* 0xbf000000191c7423 */ /* 0x000fc8000001001c */
[C---:B------:R-:W-:Y:S01]  /*1540*/  FMUL R28, R25.reuse, R28 ;  /* 0x0000001c191c7220 */ /* 0x040fe20000400000 */
[----:B0-----:R-:W-:Y:S01]  /*1550*/  @!P0 FMUL R22, R22, R22 ;  /* 0x0000001616168220 */ /* 0x001fe20000400000 */
[----:B------:R-:W-:Y:S02]  /*1560*/  FSETP.GT.AND P0, PT, R4, 20, PT ;  /* 0x41a000000400780b */ /* 0x000fe40003f04000 */
[----:B------:R-:W-:Y:S01]  /*1570*/  FFMA.FTZ R25, R25, R28, R25 ;  /* 0x0000001c19197223 */ /* 0x000fe20000010019 */
[C---:B------:R-:W-:Y:S01]  /*1580*/  FADD.FTZ.RZ R27, R22.reuse, 1 ;  /* 0x3f800000161b7421 */ /* 0x040fe2000001c000 */
[----:B------:R-:W-:-:S04]  /*1590*/  ISETP.GE.U32.AND P1, PT, R22, 0x7f800000, PT ;  /* 0x7f8000001600780c */ /* 0x000fc80003f26070 */
[----:B------:R-:W-:-:S04]  /*15a0*/  IADD3 R27, R27, -0x3f400000, RZ ;  /* 0xc0c000001b1b7810 */ /* 0x000fc80007ffe0ff */
[----:B------:R-:W-:-:S04]  /*15b0*/  LOP3.LUT R27, R27, 0xff800000, RZ, 0xc0, !PT ;  /* 0xff8000001b1b7812 */ /* 0x000fc800078ec0ff */
[----:B------:R-:W-:-:S05]  /*15c0*/  IADD3 R28, -R27, 0x40800000, RZ ;  /* 0x408000001b1c7810 */ /* 0x000fca0007ffe1ff */
[----:B------:R-:W-:Y:S01]  /*15d0*/  FFMA.FTZ R28, R28, R15, -1 ;  /* 0xbf8000001c1c7423 */ /* 0x000fe2000001000f */
[----:B------:R-:W-:Y:S02]  /*15e0*/  IADD3 R15, R22, -R27, RZ ;  /* 0x8000001b160f7210 */ /* 0x000fe40007ffe0ff */
[----:B------:R-:W-:-:S03]  /*15f0*/  I2FP.F32.S32 R27, R27 ;  /* 0x0000001b001b7245 */ /* 0x000fc60000201400 */
[----:B------:R-:W-:Y:S02]  /*1600*/  FADD R15, R15, R28 ;  /* 0x0000001c0f0f7221 */ /* 0x000fe40000000000 */
[----:B------:R-:W-:Y:S02]  /*1610*/  FMUL R27, R27, 1.1920928955078125e-07 ;  /* 0x340000001b1b7820 */ /* 0x000fe40000400000 */
[----:B------:R-:W-:-:S04]  /*1620*/  FFMA.FTZ R16, R15, -R16, 0.10546888411045074463 ;  /* 0x3dd800120f107423 */ /* 0x000fc80000010810 */
[----:B------:R-:W-:-:S04]  /*1630*/  FFMA.FTZ R16, R15, R16, -0.13229703903198242188 ;  /* 0xbe0778e00f107423 */ /* 0x000fc80000010010 */
[----:B------:R-:W-:-:S04]  /*1640*/  FFMA.FTZ R16, R15, R16, 0.14491446316242218018 ;  /* 0x3e1464750f107423 */ /* 0x000fc80000010010 */
[----:B------:R-:W-:-:S04]  /*1650*/  FFMA.FTZ R16, R15, R16, -0.16641564667224884033 ;  /* 0xbe2a68dd0f107423 */ /* 0x000fc80000010010 */
[----:B------:R-:W-:-:S04]  /*1660*/  FFMA.FTZ R16, R15, R16, 0.19988867640495300293 ;  /* 0x3e4caf9e0f107423 */ /* 0x000fc80000010010 */
[----:B------:R-:W-:-:S04]  /*1670*/  FFMA.FTZ R16, R15, R16, -0.25000196695327758789 ;  /* 0xbe8000420f107423 */ /* 0x000fc80000010010 */
[----:B------:R-:W-:-:S04]  /*1680*/  FFMA.FTZ R16, R15, R16, 0.33333510160446166992 ;  /* 0x3eaaaae60f107423 */ /* 0x000fc80000010010 */
[----:B------:R-:W-:Y:S01]  /*1690*/  FFMA.FTZ R26, R15, R16, -0.5 ;  /* 0xbf0000000f1a7423 */ /* 0x000fe20000010010 */
[----:B------:R-:W-:-:S03]  /*16a0*/  FMUL R16, R23, 1.1920928955078125e-07 ;  /* 0x3400000017107820 */ /* 0x000fc60000400000 */
[----:B------:R-:W-:Y:S01]  /*16b0*/  FMUL R26, R15, R26 ;  /* 0x0000001a0f1a7220 */ /* 0x000fe20000400000 */
[----:B------:R-:W-:-:S03]  /*16c0*/  FFMA.FTZ R23, R16, 0.69314718246459960938, R25 ;  /* 0x3f31721810177823 */ /* 0x000fc60000010019 */
[----:B------:R-:W-:Y:S01]  /*16d0*/  FFMA.FTZ R26, R15, R26, R15 ;  /* 0x0000001a0f1a7223 */ /* 0x000fe2000001000f */
[----:B------:R-:W-:Y:S06]  /*16e0*/  @!P2 BRA `(.L_x_13) ;  /* 0x000000000014a947 */ /* 0x000fec0003800000 */
[----:B------:R-:W-:-:S13]  /*16f0*/  ISETP.GE.AND P2, PT, R24, -0x407fffff, PT ;  /* 0xbf8000011800780c */ /* 0x000fda0003f46270 */
[----:B------:R-:W-:-:S05]  /*1700*/  @P2 MOV R15, 0x7f800000 ;  /* 0x7f800000000f2802 */ /* 0x000fca0000000f00 */
[C---:B------:R-:W-:Y:S01]  /*1710*/  @P2 FFMA.FTZ R23, R24.reuse, R15, +INF ;  /* 0x7f80000018172423 */ /* 0x040fe2000001000f */
[----:B------:R-:W-:-:S04]  /*1720*/  FSETP.NEU.AND P2, PT, R24, RZ, PT ;  /* 0x000000ff1800720b */ /* 0x000fc80003f4d000 */
[----:B------:R-:W-:-:S09]  /*1730*/  FSEL R23, R23, -RZ, P2 ;  /* 0x800000ff17177208 */ /* 0x000fd20001000000 */
.L_x_13:
[----:B------:R-:W-:Y:S05]  /*1740*/  BSYNC B0 ;  /* 0x0000000000007941 */ /* 0x000fea0003800000 */
.L_x_12:
[----:B------:R-:W-:Y:S01]  /*1750*/  BSSY B0, `(.L_x_14) ;  /* 0x0000008000007945 */ /* 0x000fe20003800000 */
[----:B------:R-:W-:-:S03]  /*1760*/  FFMA.FTZ R16, R27, 0.69314718246459960938, R26 ;  /* 0x3f3172181b107823 */ /* 0x000fc6000001001a */
[----:B------:R-:W-:Y:S05]  /*1770*/  @!P1 BRA `(.L_x_15) ;  /* 0x0000000000149947 */ /* 0x000fea0003800000 */
[C---:B------:R-:W-:Y:S02]  /*1780*/  ISETP.GE.AND P1, PT, R22.reuse, -0x407fffff, PT ;  /* 0xbf8000011600780c */ /* 0x040fe40003f26270 */
[----:B------:R-:W-:-:S11]  /*1790*/  FSETP.NEU.AND P2, PT, R22, RZ, PT ;  /* 0x000000ff1600720b */ /* 0x000fd60003f4d000 */
[----:B------:R-:W-:-:S05]  /*17a0*/  @P1 MOV R15, 0x7f800000 ;  /* 0x7f800000000f1802 */ /* 0x000fca0000000f00 */
[----:B------:R-:W-:-:S05]  /*17b0*/  @P1 FFMA.FTZ R16, R22, R15, +INF ;  /* 0x7f80000016101423 */ /* 0x000fca000001000f */
[----:B------:R-:W-:-:S07]  /*17c0*/  FSEL R16, R16, -RZ, P2 ;  /* 0x800000ff10107208 */ /* 0x000fce0001000000 */
.L_x_15:
[----:B------:R-:W-:Y:S05]  /*17d0*/  BSYNC B0 ;  /* 0x0000000000007941 */ /* 0x000fea0003800000 */
.L_x_14:
[----:B------:R-:W-:Y:S01]  /*17e0*/  FSEL R15, R4, R19, P0 ;  /* 0x00000013040f7208 */ /* 0x000fe20000000000 */
[----:B------:R-:W-:Y:S01]  /*17f0*/  BSSY B0, `(.L_x_16) ;  /* 0x0000018000007945 */ /* 0x000fe20003800000 */
[----:B------:R-:W-:Y:S02]  /*1800*/  FSETP.GT.AND P1, PT, R5, 20, PT ;  /* 0x41a000000500780b */ /* 0x000fe40003f24000 */
[----:B------:R-:W-:Y:S01]  /*1810*/  FSETP.GT.AND P0, PT, R6, 20, PT ;  /* 0x41a000000600780b */ /* 0x000fe20003f04000 */
[----:B------:R-:W-:Y:S01]  /*1820*/  FADD.FTZ R25, |R15|, -RZ ;  /* 0x800000ff0f197221 */ /* 0x000fe20000010200 */
[----:B------:R-:W-:-:S04]  /*1830*/  FSEL R22, R5, R0, P1 ;  /* 0x0000000005167208 */ /* 0x000fc80000800000 */
[----:B------:R-:W-:-:S13]  /*1840*/  FSETP.GE.AND P2, PT, R25, 0.60000002384185791016, PT ;  /* 0x3f19999a1900780b */ /* 0x000fda0003f46000 */
[----:B------:R-:W-:Y:S05]  /*1850*/  @!P2 BRA `(.L_x_17) ;  /* 0x000000000028a947 */ /* 0x000fea0003800000 */
[C---:B------:R-:W-:Y:S01]  /*1860*/  FMUL R0, R25.reuse, 2.8853900432586669922 ;  /* 0x4038aa3b19007820 */ /* 0x040fe20000400000 */
[----:B------:R-:W-:Y:S01]  /*1870*/  HFMA2.MMA R24, -RZ, RZ, 1.875, 0 ;  /* 0x3f800000ff187435 */ /* 0x000fe200000001ff */
[----:B------:R-:W-:-:S04]  /*1880*/  FSETP.GE.AND P1, PT, R25, 9.010913848876953125, PT ;  /* 0x41102cb41900780b */ /* 0x000fc80003f26000 */
[----:B------:R-:W0:Y:S02]  /*1890*/  MUFU.EX2 R0, R0 ;  /* 0x0000000000007308 */ /* 0x000e240000000800 */
[----:B0-----:R-:W-:-:S06]  /*18a0*/  FADD R19, R0, 1 ;  /* 0x3f80000000137421 */ /* 0x001fcc0000000000 */
[----:B------:R-:W0:Y:S02]  /*18b0*/  MUFU.RCP R19, R19 ;  /* 0x0000001300137308 */ /* 0x000e240000001000 */
[----:B0-----:R-:W-:-:S05]  /*18c0*/  FFMA.FTZ R24, R19, -2, R24 ;  /* 0xc000000013187823 */ /* 0x001fca0000010018 */
[----:B------:R-:W-:-:S04]  /*18d0*/  FSEL R24, R24, 1, !P1 ;  /* 0x3f80000018187808 */ /* 0x000fc80004800000 */
[----:B------:R-:W-:Y:S01]  /*18e0*/  LOP3.LUT R15, R24, 0x80000000, R15, 0xf8, !PT ;  /* 0x80000000180f7812 */ /* 0x000fe200078ef80f */
[----:B------:R-:W-:Y:S06]  /*18f0*/  BRA `(.L_x_18) ;  /* 0x00000000001c7947 */ /* 0x000fec0003800000 */
.L_x_17:
[----:B------:R-:W-:Y:S01]  /*1900*/  MOV R0, 0x3c80f082 ;  /* 0x3c80f08200007802 */ /* 0x000fe20000000f00 */
[----:B------:R-:W-:-:S04]  /*1910*/  FMUL R19, R15, R15 ;  /* 0x0000000f0f137220 */ /* 0x000fc80000400000 */
[----:B------:R-:W-:-:S04]  /*1920*/  FFMA.FTZ R0, R19, R0, -0.052303962409496307373 ;  /* 0xbd563cae13007423 */ /* 0x000fc80000010000 */
[----:B------:R-:W-:-:S04]  /*1930*/  FFMA.FTZ R0, R19, R0, 0.1331529766321182251 ;  /* 0x3e08594113007423 */ /* 0x000fc80000010000 */
[----:B------:R-:W-:-:S04]  /*1940*/  FFMA.FTZ R0, R19, R0, -0.33332768082618713379 ;  /* 0xbeaaa9ed13007423 */ /* 0x000fc80000010000 */
[----:B------:R-:W-:-:S04]  /*1950*/  FFMA.FTZ R0, R19, R0, RZ ;  /* 0x0000000013007223 */ /* 0x000fc800000100ff */
[----:B------:R-:W-:-:S07]  /*1960*/  FFMA.FTZ R15, R15, R0, R15 ;  /* 0x000000000f0f7223 */ /* 0x000fce000001000f */
.L_x_18:
[----:B------:R-:W-:Y:S05]  /*1970*/  BSYNC B0 ;  /* 0x0000000000007941 */ /* 0x000fea0003800000 */
.L_x_16:
[----:B------:R-:W-:Y:S01]  /*1980*/  FADD.FTZ R25, |R22|, -RZ ;  /* 0x800000ff16197221 */ /* 0x000fe20000010200 */
[----:B------:R-:W-:Y:S01]  /*1990*/  BSSY B0, `(.L_x_19) ;  /* 0x0000016000007945 */ /* 0x000fe20003800000 */
[----:B------:R-:W-:Y:S02]  /*19a0*/  FSETP.GT.AND P1, PT, R7, 20, PT ;  /* 0x41a000000700780b */ /* 0x000fe40003f24000 */
[----:B------:R-:W-:Y:S02]  /*19b0*/  FSEL R19, R6, R21, P0 ;  /* 0x0000001506137208 */ /* 0x000fe40000000000 */
        /* <DEDUP_REMOVED lines=12> */
.L_x_20:
[----:B------:R-:W-:Y:S01]  /*1a80*/  MOV R0, 0x3c80f082 ;  /* 0x3c80f08200007802 */ /* 0x000fe20000000f00 */
[----:B------:R-:W-:-:S04]  /*1a90*/  FMUL R21, R22, R22 ;  /* 0x0000001616157220 */ /* 0x000fc80000400000 */
[----:B------:R-:W-:-:S04]  /*1aa0*/  FFMA.FTZ R0, R21, R0, -0.052303962409496307373 ;  /* 0xbd563cae15007423 */ /* 0x000fc80000010000 */
[----:B------:R-:W-:-:S04]  /*1ab0*/  FFMA.FTZ R0, R21, R0, 0.1331529766321182251 ;  /* 0x3e08594115007423 */ /* 0x000fc80000010000 */
[----:B------:R-:W-:-:S04]  /*1ac0*/  FFMA.FTZ R0, R21, R0, -0.33332768082618713379 ;  /* 0xbeaaa9ed15007423 */ /* 0x000fc80000010000 */
[----:B------:R-:W-:-:S04]  /*1ad0*/  FFMA.FTZ R21, R21, R0, RZ ;  /* 0x0000000015157223 */ /* 0x000fc800000100ff */
[----:B------:R-:W-:-:S07]  /*1ae0*/  FFMA.FTZ R22, R22, R21, R22 ;  /* 0x0000001516167223 */ /* 0x000fce0000010016 */
.L_x_21:
[----:B------:R-:W-:Y:S05]  /*1af0*/  BSYNC B0 ;  /* 0x0000000000007941 */ /* 0x000fea0003800000 */
.L_x_19:
        /* <DEDUP_REMOVED lines=16> */
.L_x_23:
[----:B------:R-:W-:Y:S01]  /*1c00*/  MOV R0, 0x3c80f082 ;  /* 0x3c80f08200007802 */ /* 0x000fe20000000f00 */
[----:B------:R-:W-:-:S04]  /*1c10*/  FMUL R21, R19, R19 ;  /* 0x0000001313157220 */ /* 0x000fc80000400000 */
[----:B------:R-:W-:-:S04]  /*1c20*/  FFMA.FTZ R0, R21, R0, -0.052303962409496307373 ;  /* 0xbd563cae15007423 */ /* 0x000fc80000010000 */
[----:B------:R-:W-:-:S04]  /*1c30*/  FFMA.FTZ R0, R21, R0, 0.1331529766321182251 ;  /* 0x3e08594115007423 */ /* 0x000fc80000010000 */
[----:B------:R-:W-:-:S04]  /*1c40*/  FFMA.FTZ R0, R21, R0, -0.33332768082618713379 ;  /* 0xbeaaa9ed15007423 */ /* 0x000fc80000010000 */
[----:B------:R-:W-:-:S04]  /*1c50*/  FFMA.FTZ R0, R21, R0, RZ ;  /* 0x0000000015007223 */ /* 0x000fc800000100ff */
[----:B------:R-:W-:-:S07]  /*1c60*/  FFMA.FTZ R19, R19, R0, R19 ;  /* 0x0000000013137223 */ /* 0x000fce0000010013 */
.L_x_24:
[----:B------:R-:W-:Y:S05]  /*1c70*/  BSYNC B0 ;  /* 0x0000000000007941 */ /* 0x000fea0003800000 */
.L_x_22:
        /* <DEDUP_REMOVED lines=16> */
.L_x_26:
[----:B------:R-:W-:Y:S01]  /*1d80*/  MOV R0, 0x3c80f082 ;  /* 0x3c80f08200007802 */ /* 0x000fe20000000f00 */
[----:B------:R-:W-:-:S04]  /*1d90*/  FMUL R21, R20, R20 ;  /* 0x0000001414157220 */ /* 0x000fc80000400000 */
[----:B------:R-:W-:-:S04]  /*1da0*/  FFMA.FTZ R0, R21, R0, -0.052303962409496307373 ;  /* 0xbd563cae15007423 */ /* 0x000fc80000010000 */
[----:B------:R-:W-:-:S04]  /*1db0*/  FFMA.FTZ R0, R21, R0, 0.1331529766321182251 ;  /* 0x3e08594115007423 */ /* 0x000fc80000010000 */
[----:B------:R-:W-:-:S04]  /*1dc0*/  FFMA.FTZ R0, R21, R0, -0.33332768082618713379 ;  /* 0xbeaaa9ed15007423 */ /* 0x000fc80000010000 */
[----:B------:R-:W-:-:S04]  /*1dd0*/  FFMA.FTZ R21, R21, R0, RZ ;  /* 0x0000000015157223 */ /* 0x000fc800000100ff */
[----:B------:R-:W-:-:S07]  /*1de0*/  FFMA.FTZ R20, R20, R21, R20 ;  /* 0x0000001514147223 */ /* 0x000fce0000010014 */
.L_x_27:
[----:B------:R-:W-:Y:S05]  /*1df0*/  BSYNC B0 ;  /* 0x0000000000007941 */ /* 0x000fea0003800000 */
.L_x_25:
        /* <DEDUP_REMOVED lines=16> */
.L_x_29:
[----:B------:R-:W-:Y:S01]  /*1f00*/  MOV R0, 0x3c80f082 ;  /* 0x3c80f08200007802 */ /* 0x000fe20000000f00 */
[----:B------:R-:W-:-:S04]  /*1f10*/  FMUL R21, R17, R17 ;  /* 0x0000001111157220 */ /* 0x000fc80000400000 */
[----:B------:R-:W-:-:S04]  /*1f20*/  FFMA.FTZ R0, R21, R0, -0.052303962409496307373 ;  /* 0xbd563cae15007423 */ /* 0x000fc80000010000 */
[----:B------:R-:W-:-:S04]  /*1f30*/  FFMA.FTZ R0, R21, R0, 0.1331529766321182251 ;  /* 0x3e08594115007423 */ /* 0x000fc80000010000 */
[----:B------:R-:W-:-:S04]  /*1f40*/  FFMA.FTZ R0, R21, R0, -0.33332768082618713379 ;  /* 0xbeaaa9ed15007423 */ /* 0x000fc80000010000 */
[----:B------:R-:W-:-:S04]  /*1f50*/  FFMA.FTZ R0, R21, R0, RZ ;  /* 0x0000000015007223 */ /* 0x000fc800000100ff */
[----:B------:R-:W-:-:S07]  /*1f60*/  FFMA.FTZ R17, R17, R0, R17 ;  /* 0x0000000011117223 */ /* 0x000fce0000010011 */
.L_x_30:
[----:B------:R-:W-:Y:S05]  /*1f70*/  BSYNC B0 ;  /* 0x0000000000007941 */ /* 0x000fea0003800000 */
.L_x_28:
        /* <DEDUP_REMOVED lines=16> */
.L_x_32:
[----:B------:R-:W-:Y:S01]  /*2080*/  MOV R0, 0x3c80f082 ;  /* 0x3c80f08200007802 */ /* 0x000fe20000000f00 */
[----:B------:R-:W-:-:S04]  /*2090*/  FMUL R23, R18, R18 ;  /* 0x0000001212177220 */ /* 0x000fc80000400000 */
[----:B------:R-:W-:-:S04]  /*20a0*/  FFMA.FTZ R0, R23, R0, -0.052303962409496307373 ;  /* 0xbd563cae17007423 */ /* 0x000fc80000010000 */
[----:B------:R-:W-:-:S04]  /*20b0*/  FFMA.FTZ R0, R23, R0, 0.1331529766321182251 ;  /* 0x3e08594117007423 */ /* 0x000fc80000010000 */
[----:B------:R-:W-:-:S04]  /*20c0*/  FFMA.FTZ R0, R23, R0, -0.33332768082618713379 ;  /* 0xbeaaa9ed17007423 */ /* 0x000fc80000010000 */
[----:B------:R-:W-:-:S04]  /*20d0*/  FFMA.FTZ R23, R23, R0, RZ ;  /* 0x0000000017177223 */ /* 0x000fc800000100ff */
[----:B------:R-:W-:-:S07]  /*20e0*/  FFMA.FTZ R18, R18, R23, R18 ;  /* 0x0000001712127223 */ /* 0x000fce0000010012 */
.L_x_33:
[----:B------:R-:W-:Y:S05]  /*20f0*/  BSYNC B0 ;  /* 0x0000000000007941 */ /* 0x000fea0003800000 */
.L_x_31:
[----:B------:R-:W-:Y:S01]  /*2100*/  FADD.FTZ R25, |R21|, -RZ ;  /* 0x800000ff15197221 */ /* 0x000fe20000010200 */
[----:B------:R-:W-:Y:S01]  /*2110*/  BSSY B0, `(.L_x_34) ;  /* 0x0000015000007945 */ /* 0x000fe20003800000 */
[----:B------:R-:W-:-:S03]  /*2120*/  FSEL R16, R11, R16, P1 ;  /* 0x000000100b107208 */ /* 0x000fc60000800000 */
        /* <DEDUP_REMOVED lines=12> */
.L_x_35:
[----:B------:R-:W-:Y:S01]  /*21f0*/  MOV R0, 0x3c80f082 ;  /* 0x3c80f08200007802 */ /* 0x000fe20000000f00 */
[----:B------:R-:W-:-:S04]  /*2200*/  FMUL R23, R21, R21 ;  /* 0x0000001515177220 */ /* 0x000fc80000400000 */
[----:B------:R-:W-:-:S04]  /*2210*/  FFMA.FTZ R0, R23, R0, -0.052303962409496307373 ;  /* 0xbd563cae17007423 */ /* 0x000fc80000010000 */
[----:B------:R-:W-:-:S04]  /*2220*/  FFMA.FTZ R0, R23, R0, 0.1331529766321182251 ;  /* 0x3e08594117007423 */ /* 0x000fc80000010000 */
[----:B------:R-:W-:-:S04]  /*2230*/  FFMA.FTZ R0, R23, R0, -0.33332768082618713379 ;  /* 0xbeaaa9ed17007423 */ /* 0x000fc80000010000 */
[----:B------:R-:W-:-:S04]  /*2240*/  FFMA.FTZ R0, R23, R0, RZ ;  /* 0x0000000017007223 */ /* 0x000fc800000100ff */
[----:B------:R-:W-:-:S07]  /*2250*/  FFMA.FTZ R21, R21, R0, R21 ;  /* 0x0000000015157223 */ /* 0x000fce0000010015 */
.L_x_36:
[----:B------:R-:W-:Y:S05]  /*2260*/  BSYNC B0 ;  /* 0x0000000000007941 */ /* 0x000fea0003800000 */
.L_x_34:
[----:B------:R-:W-:Y:S01]  /*2270*/  FADD.FTZ R25, |R16|, -RZ ;  /* 0x800000ff10197221 */ /* 0x000fe20000010200 */
[----:B------:R-:W-:Y:S04]  /*2280*/  BSSY B0, `(.L_x_37) ;  /* 0x0000014000007945 */ /* 0x000fe80003800000 */
        /* <DEDUP_REMOVED lines=12> */
.L_x_38:
[----:B------:R-:W-:Y:S01]  /*2350*/  MOV R0, 0x3c80f082 ;  /* 0x3c80f08200007802 */ /* 0x000fe20000000f00 */
[----:B------:R-:W-:-:S04]  /*2360*/  FMUL R23, R16, R16 ;  /* 0x0000001010177220 */ /* 0x000fc80000400000 */
[----:B------:R-:W-:-:S04]  /*2370*/  FFMA.FTZ R0, R23, R0, -0.052303962409496307373 ;  /* 0xbd563cae17007423 */ /* 0x000fc80000010000 */
[----:B------:R-:W-:-:S04]  /*2380*/  FFMA.FTZ R0, R23, R0, 0.1331529766321182251 ;  /* 0x3e08594117007423 */ /* 0x000fc80000010000 */
[----:B------:R-:W-:-:S04]  /*2390*/  FFMA.FTZ R0, R23, R0, -0.33332768082618713379 ;  /* 0xbeaaa9ed17007423 */ /* 0x000fc80000010000 */
[----:B------:R-:W-:-:S04]  /*23a0*/  FFMA.FTZ R23, R23, R0, RZ ;  /* 0x0000000017177223 */ /* 0x000fc800000100ff */
[----:B------:R-:W-:-:S07]  /*23b0*/  FFMA.FTZ R16, R16, R23, R16 ;  /* 0x0000001710107223 */ /* 0x000fce0000010010 */
.L_x_39:
[----:B------:R-:W-:Y:S05]  /*23c0*/  BSYNC B0 ;  /* 0x0000000000007941 */ /* 0x000fea0003800000 */
.L_x_37:
[----:B------:R-:W-:Y:S01]  /*23d0*/  BAR.SYNC.DEFER_BLOCKING 0x0 ;  /* 0x0000000000007b1d */ /* 0x000fe20000010000 */
[----:B------:R-:W-:Y:S01]  /*23e0*/  SHF.L.U32 R0, R3, 0x3, RZ ;  /* 0x0000000303007819 */ /* 0x000fe200000006ff */
[----:B------:R-:W-:Y:S01]  /*23f0*/  FMUL R4, R4, R15 ;  /* 0x0000000f04047220 */ /* 0x000fe20000400000 */
[----:B------:R-:W-:Y:S01]  /*2400*/  FMUL R5, R5, R22 ;  /* 0x0000001605057220 */ /* 0x000fe20000400000 */
[----:B------:R-:W-:Y:S01]  /*2410*/  FMUL R6, R6, R19 ;  /* 0x0000001306067220 */ /* 0x000fe20000400000 */
[----:B------:R-:W-:Y:S01]  /*2420*/  LOP3.LUT R0, R0, 0x3f8, RZ, 0xc0, !PT ;  /* 0x000003f800007812 */ /* 0x000fe200078ec0ff */
[----:B------:R-:W-:Y:S01]  /*2430*/  FMUL R7, R7, R20 ;  /* 0x0000001407077220 */ /* 0x000fe20000400000 */
[----:B------:R-:W-:Y:S01]  /*2440*/  FMUL R8, R8, R17 ;  /* 0x0000001108087220 */ /* 0x000fe20000400000 */
[----:B------:R-:W-:Y:S01]  /*2450*/  FMUL R9, R9, R18 ;  /* 0x0000001209097220 */ /* 0x000fe20000400000 */
[----:B------:R-:W-:Y:S01]  /*2460*/  LEA R23, R0, UR4, 0x1 ;  /* 0x0000000400177c11 */ /* 0x000fe2000f8e08ff */
[----:B------:R-:W-:Y:S01]  /*2470*/  FMUL R10, R10, R21 ;  /* 0x000000150a0a7220 */ /* 0x000fe20000400000 */
[----:B------:R-:W-:Y:S01]  /*2480*/  FMUL R11, R11, R16 ;  /* 0x000000100b0b7220 */ /* 0x000fe20000400000 */
[----:B------:R-:W-:-:S02]  /*2490*/  SHF.L.U32 R15, R3, 0x3, RZ ;  /* 0x00000003030f7819 */ /* 0x000fc400000006ff */
[----:B------:R-:W-:Y:S02]  /*24a0*/  LEA R0, R0, R23, 0x2 ;  /* 0x0000001700007211 */ /* 0x000fe400078e10ff */
[----:B------:R-:W-:Y:S02]  /*24b0*/  LOP3.LUT R15, R15, 0x3f0, RZ, 0xc0, !PT ;  /* 0x000003f00f0f7812 */ /* 0x000fe400078ec0ff */
[----:B------:R-:W-:Y:S02]  /*24c0*/  LOP3.LUT R13, R14, 0x4, R13, 0xf8, !PT ;  /* 0x000000040e0d7812 */ /* 0x000fe400078ef80d */
[----:B------:R-:W-:Y:S02]  /*24d0*/  IADD3 R15, R15, UR4, RZ ;  /* 0x000000040f0f7c10 */ /* 0x000fe4000fffe0ff */
[----:B------:R-:W-:Y:S01]  /*24e0*/  SHF.R.S32.HI R20, RZ, 0x1f, R14 ;  /* 0x0000001fff147819 */ /* 0x000fe2000001140e */
[----:B------:R-:W-:Y:S01]  /*24f0*/  STS.128 [R0], R4 ;  /* 0x0000000400007388 */ /* 0x000fe20000000c00 */
[----:B------:R-:W-:-:S02]  /*2500*/  LEA R16, R2, R15, 0x2 ;  /* 0x0000000f02107211 */ /* 0x000fc400078e10ff */
[----:B------:R-:W0:Y:S01]  /*2510*/  LDC.64 R14, c[0x0][0x238] ;  /* 0x00008e00ff0e7b82 */ /* 0x000e220000000a00 */
[----:B------:R1:W-:Y:S01]  /*2520*/  STS.128 [R0+0x10], R8 ;  /* 0x0000100800007388 */ /* 0x0003e20000000c00 */
[----:B------:R-:W-:Y:S02]  /*2530*/  SHF.R.U32.HI R3, RZ, 0x1, R3 ;  /* 0x00000001ff037819 */ /* 0x000fe40000011603 */
[----:B------:R-:W-:-:S04]  /*2540*/  LEA.HI R20, R20, R13, RZ, 0xa ;  /* 0x0000000d14147211 */ /* 0x000fc800078f50ff */
[----:B------:R-:W-:Y:S01]  /*2550*/  BAR.SYNC.DEFER_BLOCKING 0x0 ;  /* 0x0000000000007b1d */ /* 0x000fe20000010000 */
[----:B------:R-:W-:Y:S02]  /*2560*/  SGXT.U32 R3, R3, 0x6 ;  /* 0x000000060303781a */ /* 0x000fe40000000000 */
[C---:B------:R-:W-:Y:S02]  /*2570*/  SHF.L.U32 R21, R20.reuse, 0x7, RZ ;  /* 0x0000000714157819 */ /* 0x040fe400000006ff */
[----:B------:R-:W-:Y:S02]  /*2580*/  LOP3.LUT R3, R3, R12, RZ, 0xfc, !PT ;  /* 0x0000000c03037212 */ /* 0x000fe400078efcff */
[----:B------:R-:W-:Y:S02]  /*2590*/  LOP3.LUT R20, R20, 0xfffffc00, RZ, 0xc0, !PT ;  /* 0xfffffc0014147812 */ /* 0x000fe400078ec0ff */
[----:B------:R-:W-:Y:S02]  /*25a0*/  LOP3.LUT R21, R21, 0xfffe0000, RZ, 0xc0, !PT ;  /* 0xfffe000015157812 */ /* 0x000fe400078ec0ff */
[----:B------:R-:W-:-:S02]  /*25b0*/  ISETP.GE.AND P0, PT, R3, 0x80, PT ;  /* 0x000000800300780c */ /* 0x000fc40003f06270 */
[----:B-1----:R-:W-:Y:S02]  /*25c0*/  LEA R0, R2, 0x400, 0x1 ;  /* 0x0000040002007811 */ /* 0x002fe400078e08ff */
[----:B------:R-:W-:Y:S02]  /*25d0*/  IADD3 R20, R21, R13, -R20 ;  /* 0x0000000d15147210 */ /* 0x000fe40007ffe814 */
[----:B------:R-:W-:Y:S02]  /*25e0*/  LOP3.LUT R4, R0, 0x7f0, RZ, 0xc0, !PT ;  /* 0x000007f000047812 */ /* 0x000fe400078ec0ff */
[C---:B------:R-:W-:Y:S02]  /*25f0*/  LOP3.LUT R0, R3.reuse, 0x40, RZ, 0xfc, !PT ;  /* 0x0000004003007812 */ /* 0x040fe400078efcff */
[----:B------:R-:W-:Y:S02]  /*2600*/  LEA R5, R3, R20, 0xa ;  /* 0x0000001403057211 */ /* 0x000fe400078e50ff */
[----:B------:R-:W-:Y:S01]  /*2610*/  ISETP.GE.AND P1, PT, R0, 0x80, PT ;  /* 0x000000800000780c */ /* 0x000fe20003f26270 */
[----:B------:R-:W1:Y:S01]  /*2620*/  LDS.128 R16, [R16] ;  /* 0x0000000010107984 */ /* 0x000e620000000c00 */
[----:B------:R-:W-:Y:S01]  /*2630*/  IADD3 R3, R4, UR4, RZ ;  /* 0x0000000404037c10 */ /* 0x000fe2000fffe0ff */
[----:B0-----:R-:W-:-:S03]  /*2640*/  IMAD.WIDE R4, R5, 0x4, R14 ;  /* 0x0000000405047825 */ /* 0x001fc600078e020e */
[----:B------:R-:W-:Y:S02]  /*2650*/  LEA R2, R2, R3, 0x2 ;  /* 0x0000000302027211 */ /* 0x000fe400078e10ff */
[----:B-1----:R0:W-:Y:S05]  /*2660*/  @!P0 STG.E.128 desc[UR6][R4.64], R16 ;  /* 0x0000001004008986 */ /* 0x0021ea000c101d06 */
[----:B------:R-:W-:Y:S05]  /*2670*/  @P1 EXIT ;  /* 0x000000000000194d */ /* 0x000fea0003800000 */
[----:B0-----:R-:W0:Y:S01]  /*2680*/  LDS.128 R4, [R2+0x800] ;  /* 0x0008000002047984 */ /* 0x001e220000000c00 */
[----:B------:R-:W-:-:S05]  /*2690*/  LEA R3, R0, R20, 0xa ;  /* 0x0000001400037211 */ /* 0x000fca00078e50ff */
[----:B------:R-:W-:-:S05]  /*26a0*/  IMAD.WIDE R14, R3, 0x4, R14 ;  /* 0x00000004030e7825 */ /* 0x000fca00078e020e */
[----:B0-----:R-:W-:Y:S01]  /*26b0*/  STG.E.128 desc[UR6][R14.64], R4 ;  /* 0x000000040e007986 */ /* 0x001fe2000c101d06 */
[----:B------:R-:W-:Y:S05]  /*26c0*/  EXIT ;  /* 0x000000000000794d */ /* 0x000fea0003800000 */
.L_x_40:
[----:B------:R-:W-:-:S00]  /*26d0*/  BRA `(.L_x_40) ;  /* 0xfffffffc00fc7947 */ /* 0x000fc0000383ffff */
[----:B------:R-:W-:-:S00]  /*26e0*/  NOP ;  /* 0x0000000000007918 */ /* 0x000fc00000000000 */
        /* <DEDUP_REMOVED lines=9> */
.L_x_41:


//--------------------- .nv.global.init           --------------------------
	.section	.nv.global.init,"aw",@progbits
.nv.global.init:
	.type		_$_str,@object
	.size		_$_str,(_$_str_$_2 - _$_str)
_$_str:
        /*0000*/ 	.byte	0x5f, 0x5f, 0x43, 0x55, 0x44, 0x41, 0x5f, 0x46, 0x54, 0x5a, 0x00
	.type		_$_str_$_2,@object
	.size		_$_str_$_2,(.L_1 - _$_str_$_2)
_$_str_$_2:
        /*000b*/ 	.byte	0x5f, 0x5f, 0x43, 0x55, 0x44, 0x41, 0x5f, 0x50, 0x52, 0x45, 0x43, 0x5f, 0x53, 0x51, 0x52, 0x54
        /*001b*/ 	.byte	0x00
.L_1:


//--------------------- .nv.shared.triton_poi_fused__native_batch_norm_legit_no_training_mul_softplus_tanh_8 --------------------------
	.section	.nv.shared.triton_poi_fused__native_batch_norm_legit_no_training_mul_softplus_tanh_8,"aw",@nobits
	.sectionflags	@""
	.align	16
	.zero		1024


//--------------------- .nv.constant0.triton_poi_fused__native_batch_norm_legit_no_training_mul_softplus_tanh_8 --------------------------
	.section	.nv.constant0.triton_poi_fused__native_batch_norm_legit_no_training_mul_softplus_tanh_8,"a",@progbits
	.sectionflags	@""
	.align	4
.nv.constant0.triton_poi_fused__native_batch_norm_legit_no_training_mul_softplus_tanh_8:
	.zero		584
